//
// Generated by NVIDIA NVVM Compiler
//
// Compiler Build ID: CL-36424714
// Cuda compilation tools, release 13.0, V13.0.88
// Based on NVVM 20.0.0
//

.version 9.0
.target sm_100
.address_size 64

	// .globl	_Z9layernormPfiS_S_
// _ZZ9layernormPfiS_S_E5sdata has been demoted
// _ZZ9layernormPfiS_S_E3sum has been demoted

.visible .entry _Z9layernormPfiS_S_(
	.param .u64 .ptr .align 1 _Z9layernormPfiS_S__param_0,
	.param .u32 _Z9layernormPfiS_S__param_1,
	.param .u64 .ptr .align 1 _Z9layernormPfiS_S__param_2,
	.param .u64 .ptr .align 1 _Z9layernormPfiS_S__param_3
)
{
	.reg .pred 	%p<32>;
	.reg .b32 	%r<302>;
	.reg .b32 	%f<238>;
	.reg .b64 	%rd<154>;
	.reg .b64 	%fd<5>;
	// demoted variable
	.shared .align 4 .b8 _ZZ9layernormPfiS_S_E5sdata[4096];
	// demoted variable
	.shared .align 4 .f32 _ZZ9layernormPfiS_S_E3sum;
	ld.param.u64 	%rd4, [_Z9layernormPfiS_S__param_0];
	ld.param.u32 	%r188, [_Z9layernormPfiS_S__param_1];
	cvta.to.global.u64 	%rd1, %rd4;
	mov.u32 	%r1, %tid.x;
	shl.b32 	%r189, %r1, 2;
	mov.u32 	%r190, _ZZ9layernormPfiS_S_E5sdata;
	add.s32 	%r2, %r190, %r189;
	mov.b32 	%r191, 0;
	st.shared.u32 	[%r2], %r191;
	st.shared.u32 	[_ZZ9layernormPfiS_S_E3sum], %r191;
	mov.u32 	%r3, %ntid.x;
	div.u32 	%r4, %r188, %r3;
	setp.gt.u32 	%p1, %r3, %r188;
	@%p1 bra 	$L__BB0_14;
	mov.u32 	%r193, %ctaid.x;
	mul.lo.s32 	%r5, %r188, %r193;
	max.u32 	%r6, %r4, 1;
	setp.lt.u32 	%p2, %r4, 16;
	mov.b32 	%r244, 0;
	mov.f32 	%f227, 0f00000000;
	@%p2 bra 	$L__BB0_4;
	and.b32  	%r194, %r6, -16;
	neg.s32 	%r264, %r194;
	add.s32 	%r195, %r1, %r3;
	add.s32 	%r263, %r195, %r5;
	shl.b32 	%r196, %r3, 1;
	add.s32 	%r248, %r5, %r1;
	add.s32 	%r262, %r248, %r196;
	mad.lo.s32 	%r261, %r3, 3, %r248;
	shl.b32 	%r197, %r3, 2;
	add.s32 	%r260, %r248, %r197;
	mad.lo.s32 	%r259, %r3, 5, %r248;
	mad.lo.s32 	%r258, %r3, 6, %r248;
	mad.lo.s32 	%r257, %r3, 7, %r248;
	shl.b32 	%r198, %r3, 3;
	add.s32 	%r256, %r248, %r198;
	mad.lo.s32 	%r255, %r3, 9, %r248;
	mad.lo.s32 	%r254, %r3, 10, %r248;
	mad.lo.s32 	%r253, %r3, 11, %r248;
	mad.lo.s32 	%r252, %r3, 12, %r248;
	mad.lo.s32 	%r251, %r3, 13, %r248;
	mad.lo.s32 	%r250, %r3, 14, %r248;
	mad.lo.s32 	%r249, %r3, 15, %r248;
	mov.f32 	%f227, 0f00000000;
$L__BB0_3:
	.pragma "nounroll";
	and.b32  	%r244, %r6, -16;
	mul.wide.u32 	%rd5, %r248, 4;
	add.s64 	%rd6, %rd1, %rd5;
	ld.global.f32 	%f33, [%rd6];
	add.f32 	%f34, %f33, %f227;
	mul.wide.u32 	%rd7, %r263, 4;
	add.s64 	%rd8, %rd1, %rd7;
	ld.global.f32 	%f35, [%rd8];
	add.f32 	%f36, %f35, %f34;
	mul.wide.u32 	%rd9, %r262, 4;
	add.s64 	%rd10, %rd1, %rd9;
	ld.global.f32 	%f37, [%rd10];
	add.f32 	%f38, %f37, %f36;
	mul.wide.u32 	%rd11, %r261, 4;
	add.s64 	%rd12, %rd1, %rd11;
	ld.global.f32 	%f39, [%rd12];
	add.f32 	%f40, %f39, %f38;
	mul.wide.u32 	%rd13, %r260, 4;
	add.s64 	%rd14, %rd1, %rd13;
	ld.global.f32 	%f41, [%rd14];
	add.f32 	%f42, %f41, %f40;
	mul.wide.u32 	%rd15, %r259, 4;
	add.s64 	%rd16, %rd1, %rd15;
	ld.global.f32 	%f43, [%rd16];
	add.f32 	%f44, %f43, %f42;
	mul.wide.u32 	%rd17, %r258, 4;
	add.s64 	%rd18, %rd1, %rd17;
	ld.global.f32 	%f45, [%rd18];
	add.f32 	%f46, %f45, %f44;
	mul.wide.u32 	%rd19, %r257, 4;
	add.s64 	%rd20, %rd1, %rd19;
	ld.global.f32 	%f47, [%rd20];
	add.f32 	%f48, %f47, %f46;
	mul.wide.u32 	%rd21, %r256, 4;
	add.s64 	%rd22, %rd1, %rd21;
	ld.global.f32 	%f49, [%rd22];
	add.f32 	%f50, %f49, %f48;
	mul.wide.u32 	%rd23, %r255, 4;
	add.s64 	%rd24, %rd1, %rd23;
	ld.global.f32 	%f51, [%rd24];
	add.f32 	%f52, %f51, %f50;
	mul.wide.u32 	%rd25, %r254, 4;
	add.s64 	%rd26, %rd1, %rd25;
	ld.global.f32 	%f53, [%rd26];
	add.f32 	%f54, %f53, %f52;
	mul.wide.u32 	%rd27, %r253, 4;
	add.s64 	%rd28, %rd1, %rd27;
	ld.global.f32 	%f55, [%rd28];
	add.f32 	%f56, %f55, %f54;
	mul.wide.u32 	%rd29, %r252, 4;
	add.s64 	%rd30, %rd1, %rd29;
	ld.global.f32 	%f57, [%rd30];
	add.f32 	%f58, %f57, %f56;
	mul.wide.u32 	%rd31, %r251, 4;
	add.s64 	%rd32, %rd1, %rd31;
	ld.global.f32 	%f59, [%rd32];
	add.f32 	%f60, %f59, %f58;
	mul.wide.u32 	%rd33, %r250, 4;
	add.s64 	%rd34, %rd1, %rd33;
	ld.global.f32 	%f61, [%rd34];
	add.f32 	%f62, %f61, %f60;
	mul.wide.u32 	%rd35, %r249, 4;
	add.s64 	%rd36, %rd1, %rd35;
	ld.global.f32 	%f63, [%rd36];
	add.f32 	%f227, %f63, %f62;
	add.s32 	%r264, %r264, 16;
	shl.b32 	%r199, %r3, 4;
	add.s32 	%r263, %r263, %r199;
	add.s32 	%r262, %r262, %r199;
	add.s32 	%r261, %r261, %r199;
	add.s32 	%r260, %r260, %r199;
	add.s32 	%r259, %r259, %r199;
	add.s32 	%r258, %r258, %r199;
	add.s32 	%r257, %r257, %r199;
	add.s32 	%r256, %r256, %r199;
	add.s32 	%r255, %r255, %r199;
	add.s32 	%r254, %r254, %r199;
	add.s32 	%r253, %r253, %r199;
	add.s32 	%r252, %r252, %r199;
	add.s32 	%r251, %r251, %r199;
	add.s32 	%r250, %r250, %r199;
	add.s32 	%r249, %r249, %r199;
	add.s32 	%r248, %r248, %r199;
	setp.eq.s32 	%p3, %r264, 0;
	@%p3 bra 	$L__BB0_4;
	bra.uni 	$L__BB0_3;
$L__BB0_4:
	and.b32  	%r25, %r6, 15;
	setp.eq.s32 	%p4, %r25, 0;
	@%p4 bra 	$L__BB0_13;
	add.s32 	%r26, %r5, %r1;
	and.b32  	%r27, %r6, 7;
	setp.lt.u32 	%p5, %r25, 8;
	@%p5 bra 	$L__BB0_7;
	mad.lo.s32 	%r200, %r244, %r3, %r26;
	mul.wide.u32 	%rd37, %r200, 4;
	add.s64 	%rd38, %rd1, %rd37;
	ld.global.f32 	%f65, [%rd38];
	add.f32 	%f66, %f65, %f227;
	add.s32 	%r201, %r200, %r3;
	mul.wide.u32 	%rd39, %r201, 4;
	add.s64 	%rd40, %rd1, %rd39;
	ld.global.f32 	%f67, [%rd40];
	add.f32 	%f68, %f67, %f66;
	add.s32 	%r202, %r201, %r3;
	mul.wide.u32 	%rd41, %r202, 4;
	add.s64 	%rd42, %rd1, %rd41;
	ld.global.f32 	%f69, [%rd42];
	add.f32 	%f70, %f69, %f68;
	add.s32 	%r203, %r202, %r3;
	mul.wide.u32 	%rd43, %r203, 4;
	add.s64 	%rd44, %rd1, %rd43;
	ld.global.f32 	%f71, [%rd44];
	add.f32 	%f72, %f71, %f70;
	add.s32 	%r204, %r203, %r3;
	mul.wide.u32 	%rd45, %r204, 4;
	add.s64 	%rd46, %rd1, %rd45;
	ld.global.f32 	%f73, [%rd46];
	add.f32 	%f74, %f73, %f72;
	add.s32 	%r205, %r204, %r3;
	mul.wide.u32 	%rd47, %r205, 4;
	add.s64 	%rd48, %rd1, %rd47;
	ld.global.f32 	%f75, [%rd48];
	add.f32 	%f76, %f75, %f74;
	add.s32 	%r206, %r205, %r3;
	mul.wide.u32 	%rd49, %r206, 4;
	add.s64 	%rd50, %rd1, %rd49;
	ld.global.f32 	%f77, [%rd50];
	add.f32 	%f78, %f77, %f76;
	add.s32 	%r207, %r206, %r3;
	mul.wide.u32 	%rd51, %r207, 4;
	add.s64 	%rd52, %rd1, %rd51;
	ld.global.f32 	%f79, [%rd52];
	add.f32 	%f227, %f79, %f78;
	add.s32 	%r244, %r244, 8;
$L__BB0_7:
	setp.eq.s32 	%p6, %r27, 0;
	@%p6 bra 	$L__BB0_13;
	and.b32  	%r30, %r6, 3;
	setp.lt.u32 	%p7, %r27, 4;
	@%p7 bra 	$L__BB0_10;
	mad.lo.s32 	%r208, %r244, %r3, %r26;
	mul.wide.u32 	%rd53, %r208, 4;
	add.s64 	%rd54, %rd1, %rd53;
	ld.global.f32 	%f81, [%rd54];
	add.f32 	%f82, %f81, %f227;
	add.s32 	%r209, %r208, %r3;
	mul.wide.u32 	%rd55, %r209, 4;
	add.s64 	%rd56, %rd1, %rd55;
	ld.global.f32 	%f83, [%rd56];
	add.f32 	%f84, %f83, %f82;
	add.s32 	%r210, %r209, %r3;
	mul.wide.u32 	%rd57, %r210, 4;
	add.s64 	%rd58, %rd1, %rd57;
	ld.global.f32 	%f85, [%rd58];
	add.f32 	%f86, %f85, %f84;
	add.s32 	%r211, %r210, %r3;
	mul.wide.u32 	%rd59, %r211, 4;
	add.s64 	%rd60, %rd1, %rd59;
	ld.global.f32 	%f87, [%rd60];
	add.f32 	%f227, %f87, %f86;
	add.s32 	%r244, %r244, 4;
$L__BB0_10:
	setp.eq.s32 	%p8, %r30, 0;
	@%p8 bra 	$L__BB0_13;
	mad.lo.s32 	%r212, %r3, %r244, %r1;
	add.s32 	%r247, %r212, %r5;
	neg.s32 	%r246, %r30;
$L__BB0_12:
	.pragma "nounroll";
	mul.wide.u32 	%rd61, %r247, 4;
	add.s64 	%rd62, %rd1, %rd61;
	ld.global.f32 	%f88, [%rd62];
	add.f32 	%f227, %f88, %f227;
	add.s32 	%r247, %r247, %r3;
	add.s32 	%r246, %r246, 1;
	setp.ne.s32 	%p9, %r246, 0;
	@%p9 bra 	$L__BB0_12;
$L__BB0_13:
	st.shared.f32 	[%r2], %f227;
$L__BB0_14:
	setp.lt.u32 	%p10, %r3, 2;
	mov.u32 	%r265, %r3;
	@%p10 bra 	$L__BB0_18;
$L__BB0_15:
	shr.u32 	%r75, %r265, 1;
	bar.sync 	0;
	setp.ge.u32 	%p11, %r1, %r75;
	@%p11 bra 	$L__BB0_17;
	shl.b32 	%r213, %r75, 2;
	add.s32 	%r214, %r2, %r213;
	ld.shared.f32 	%f89, [%r214];
	ld.shared.f32 	%f90, [%r2];
	add.f32 	%f91, %f89, %f90;
	st.shared.f32 	[%r2], %f91;
$L__BB0_17:
	setp.gt.u32 	%p12, %r265, 3;
	mov.u32 	%r265, %r75;
	@%p12 bra 	$L__BB0_15;
$L__BB0_18:
	setp.ne.s32 	%p13, %r1, 0;
	@%p13 bra 	$L__BB0_20;
	ld.shared.f32 	%f92, [_ZZ9layernormPfiS_S_E5sdata];
	cvt.rn.f32.s32 	%f93, %r188;
	div.rn.f32 	%f94, %f92, %f93;
	st.shared.f32 	[_ZZ9layernormPfiS_S_E3sum], %f94;
$L__BB0_20:
	setp.gt.u32 	%p14, %r3, %r188;
	bar.sync 	0;
	mov.b32 	%r215, 0;
	st.shared.u32 	[%r2], %r215;
	@%p14 bra 	$L__BB0_34;
	mov.u32 	%r217, %ctaid.x;
	mul.lo.s32 	%r76, %r188, %r217;
	ld.shared.f32 	%f14, [_ZZ9layernormPfiS_S_E3sum];
	max.u32 	%r77, %r4, 1;
	setp.lt.u32 	%p15, %r4, 16;
	mov.b32 	%r267, 0;
	mov.f32 	%f236, 0f00000000;
	@%p15 bra 	$L__BB0_24;
	and.b32  	%r218, %r77, -16;
	neg.s32 	%r287, %r218;
	add.s32 	%r219, %r1, %r3;
	add.s32 	%r286, %r219, %r76;
	shl.b32 	%r220, %r3, 1;
	add.s32 	%r271, %r76, %r1;
	add.s32 	%r285, %r271, %r220;
	mad.lo.s32 	%r284, %r3, 3, %r271;
	shl.b32 	%r221, %r3, 2;
	add.s32 	%r283, %r271, %r221;
	mad.lo.s32 	%r282, %r3, 5, %r271;
	mad.lo.s32 	%r281, %r3, 6, %r271;
	mad.lo.s32 	%r280, %r3, 7, %r271;
	shl.b32 	%r222, %r3, 3;
	add.s32 	%r279, %r271, %r222;
	mad.lo.s32 	%r278, %r3, 9, %r271;
	mad.lo.s32 	%r277, %r3, 10, %r271;
	mad.lo.s32 	%r276, %r3, 11, %r271;
	mad.lo.s32 	%r275, %r3, 12, %r271;
	mad.lo.s32 	%r274, %r3, 13, %r271;
	mad.lo.s32 	%r273, %r3, 14, %r271;
	mad.lo.s32 	%r272, %r3, 15, %r271;
	mov.f32 	%f236, 0f00000000;
$L__BB0_23:
	.pragma "nounroll";
	and.b32  	%r267, %r77, -16;
	mul.wide.u32 	%rd63, %r271, 4;
	add.s64 	%rd64, %rd1, %rd63;
	ld.global.f32 	%f98, [%rd64];
	sub.f32 	%f99, %f98, %f14;
	fma.rn.f32 	%f100, %f99, %f99, %f236;
	mul.wide.u32 	%rd65, %r286, 4;
	add.s64 	%rd66, %rd1, %rd65;
	ld.global.f32 	%f101, [%rd66];
	sub.f32 	%f102, %f101, %f14;
	fma.rn.f32 	%f103, %f102, %f102, %f100;
	mul.wide.u32 	%rd67, %r285, 4;
	add.s64 	%rd68, %rd1, %rd67;
	ld.global.f32 	%f104, [%rd68];
	sub.f32 	%f105, %f104, %f14;
	fma.rn.f32 	%f106, %f105, %f105, %f103;
	mul.wide.u32 	%rd69, %r284, 4;
	add.s64 	%rd70, %rd1, %rd69;
	ld.global.f32 	%f107, [%rd70];
	sub.f32 	%f108, %f107, %f14;
	fma.rn.f32 	%f109, %f108, %f108, %f106;
	mul.wide.u32 	%rd71, %r283, 4;
	add.s64 	%rd72, %rd1, %rd71;
	ld.global.f32 	%f110, [%rd72];
	sub.f32 	%f111, %f110, %f14;
	fma.rn.f32 	%f112, %f111, %f111, %f109;
	mul.wide.u32 	%rd73, %r282, 4;
	add.s64 	%rd74, %rd1, %rd73;
	ld.global.f32 	%f113, [%rd74];
	sub.f32 	%f114, %f113, %f14;
	fma.rn.f32 	%f115, %f114, %f114, %f112;
	mul.wide.u32 	%rd75, %r281, 4;
	add.s64 	%rd76, %rd1, %rd75;
	ld.global.f32 	%f116, [%rd76];
	sub.f32 	%f117, %f116, %f14;
	fma.rn.f32 	%f118, %f117, %f117, %f115;
	mul.wide.u32 	%rd77, %r280, 4;
	add.s64 	%rd78, %rd1, %rd77;
	ld.global.f32 	%f119, [%rd78];
	sub.f32 	%f120, %f119, %f14;
	fma.rn.f32 	%f121, %f120, %f120, %f118;
	mul.wide.u32 	%rd79, %r279, 4;
	add.s64 	%rd80, %rd1, %rd79;
	ld.global.f32 	%f122, [%rd80];
	sub.f32 	%f123, %f122, %f14;
	fma.rn.f32 	%f124, %f123, %f123, %f121;
	mul.wide.u32 	%rd81, %r278, 4;
	add.s64 	%rd82, %rd1, %rd81;
	ld.global.f32 	%f125, [%rd82];
	sub.f32 	%f126, %f125, %f14;
	fma.rn.f32 	%f127, %f126, %f126, %f124;
	mul.wide.u32 	%rd83, %r277, 4;
	add.s64 	%rd84, %rd1, %rd83;
	ld.global.f32 	%f128, [%rd84];
	sub.f32 	%f129, %f128, %f14;
	fma.rn.f32 	%f130, %f129, %f129, %f127;
	mul.wide.u32 	%rd85, %r276, 4;
	add.s64 	%rd86, %rd1, %rd85;
	ld.global.f32 	%f131, [%rd86];
	sub.f32 	%f132, %f131, %f14;
	fma.rn.f32 	%f133, %f132, %f132, %f130;
	mul.wide.u32 	%rd87, %r275, 4;
	add.s64 	%rd88, %rd1, %rd87;
	ld.global.f32 	%f134, [%rd88];
	sub.f32 	%f135, %f134, %f14;
	fma.rn.f32 	%f136, %f135, %f135, %f133;
	mul.wide.u32 	%rd89, %r274, 4;
	add.s64 	%rd90, %rd1, %rd89;
	ld.global.f32 	%f137, [%rd90];
	sub.f32 	%f138, %f137, %f14;
	fma.rn.f32 	%f139, %f138, %f138, %f136;
	mul.wide.u32 	%rd91, %r273, 4;
	add.s64 	%rd92, %rd1, %rd91;
	ld.global.f32 	%f140, [%rd92];
	sub.f32 	%f141, %f140, %f14;
	fma.rn.f32 	%f142, %f141, %f141, %f139;
	mul.wide.u32 	%rd93, %r272, 4;
	add.s64 	%rd94, %rd1, %rd93;
	ld.global.f32 	%f143, [%rd94];
	sub.f32 	%f144, %f143, %f14;
	fma.rn.f32 	%f236, %f144, %f144, %f142;
	add.s32 	%r287, %r287, 16;
	shl.b32 	%r223, %r3, 4;
	add.s32 	%r286, %r286, %r223;
	add.s32 	%r285, %r285, %r223;
	add.s32 	%r284, %r284, %r223;
	add.s32 	%r283, %r283, %r223;
	add.s32 	%r282, %r282, %r223;
	add.s32 	%r281, %r281, %r223;
	add.s32 	%r280, %r280, %r223;
	add.s32 	%r279, %r279, %r223;
	add.s32 	%r278, %r278, %r223;
	add.s32 	%r277, %r277, %r223;
	add.s32 	%r276, %r276, %r223;
	add.s32 	%r275, %r275, %r223;
	add.s32 	%r274, %r274, %r223;
	add.s32 	%r273, %r273, %r223;
	add.s32 	%r272, %r272, %r223;
	add.s32 	%r271, %r271, %r223;
	setp.eq.s32 	%p16, %r287, 0;
	@%p16 bra 	$L__BB0_24;
	bra.uni 	$L__BB0_23;
$L__BB0_24:
	and.b32  	%r96, %r77, 15;
	setp.eq.s32 	%p17, %r96, 0;
	@%p17 bra 	$L__BB0_33;
	add.s32 	%r97, %r76, %r1;
	and.b32  	%r98, %r77, 7;
	setp.lt.u32 	%p18, %r96, 8;
	@%p18 bra 	$L__BB0_27;
	mad.lo.s32 	%r224, %r267, %r3, %r97;
	mul.wide.u32 	%rd95, %r224, 4;
	add.s64 	%rd96, %rd1, %rd95;
	ld.global.f32 	%f146, [%rd96];
	sub.f32 	%f147, %f146, %f14;
	fma.rn.f32 	%f148, %f147, %f147, %f236;
	add.s32 	%r225, %r224, %r3;
	mul.wide.u32 	%rd97, %r225, 4;
	add.s64 	%rd98, %rd1, %rd97;
	ld.global.f32 	%f149, [%rd98];
	sub.f32 	%f150, %f149, %f14;
	fma.rn.f32 	%f151, %f150, %f150, %f148;
	add.s32 	%r226, %r225, %r3;
	mul.wide.u32 	%rd99, %r226, 4;
	add.s64 	%rd100, %rd1, %rd99;
	ld.global.f32 	%f152, [%rd100];
	sub.f32 	%f153, %f152, %f14;
	fma.rn.f32 	%f154, %f153, %f153, %f151;
	add.s32 	%r227, %r226, %r3;
	mul.wide.u32 	%rd101, %r227, 4;
	add.s64 	%rd102, %rd1, %rd101;
	ld.global.f32 	%f155, [%rd102];
	sub.f32 	%f156, %f155, %f14;
	fma.rn.f32 	%f157, %f156, %f156, %f154;
	add.s32 	%r228, %r227, %r3;
	mul.wide.u32 	%rd103, %r228, 4;
	add.s64 	%rd104, %rd1, %rd103;
	ld.global.f32 	%f158, [%rd104];
	sub.f32 	%f159, %f158, %f14;
	fma.rn.f32 	%f160, %f159, %f159, %f157;
	add.s32 	%r229, %r228, %r3;
	mul.wide.u32 	%rd105, %r229, 4;
	add.s64 	%rd106, %rd1, %rd105;
	ld.global.f32 	%f161, [%rd106];
	sub.f32 	%f162, %f161, %f14;
	fma.rn.f32 	%f163, %f162, %f162, %f160;
	add.s32 	%r230, %r229, %r3;
	mul.wide.u32 	%rd107, %r230, 4;
	add.s64 	%rd108, %rd1, %rd107;
	ld.global.f32 	%f164, [%rd108];
	sub.f32 	%f165, %f164, %f14;
	fma.rn.f32 	%f166, %f165, %f165, %f163;
	add.s32 	%r231, %r230, %r3;
	mul.wide.u32 	%rd109, %r231, 4;
	add.s64 	%rd110, %rd1, %rd109;
	ld.global.f32 	%f167, [%rd110];
	sub.f32 	%f168, %f167, %f14;
	fma.rn.f32 	%f236, %f168, %f168, %f166;
	add.s32 	%r267, %r267, 8;
$L__BB0_27:
	setp.eq.s32 	%p19, %r98, 0;
	@%p19 bra 	$L__BB0_33;
	and.b32  	%r101, %r77, 3;
	setp.lt.u32 	%p20, %r98, 4;
	@%p20 bra 	$L__BB0_30;
	mad.lo.s32 	%r232, %r267, %r3, %r97;
	mul.wide.u32 	%rd111, %r232, 4;
	add.s64 	%rd112, %rd1, %rd111;
	ld.global.f32 	%f170, [%rd112];
	sub.f32 	%f171, %f170, %f14;
	fma.rn.f32 	%f172, %f171, %f171, %f236;
	add.s32 	%r233, %r232, %r3;
	mul.wide.u32 	%rd113, %r233, 4;
	add.s64 	%rd114, %rd1, %rd113;
	ld.global.f32 	%f173, [%rd114];
	sub.f32 	%f174, %f173, %f14;
	fma.rn.f32 	%f175, %f174, %f174, %f172;
	add.s32 	%r234, %r233, %r3;
	mul.wide.u32 	%rd115, %r234, 4;
	add.s64 	%rd116, %rd1, %rd115;
	ld.global.f32 	%f176, [%rd116];
	sub.f32 	%f177, %f176, %f14;
	fma.rn.f32 	%f178, %f177, %f177, %f175;
	add.s32 	%r235, %r234, %r3;
	mul.wide.u32 	%rd117, %r235, 4;
	add.s64 	%rd118, %rd1, %rd117;
	ld.global.f32 	%f179, [%rd118];
	sub.f32 	%f180, %f179, %f14;
	fma.rn.f32 	%f236, %f180, %f180, %f178;
	add.s32 	%r267, %r267, 4;
$L__BB0_30:
	setp.eq.s32 	%p21, %r101, 0;
	@%p21 bra 	$L__BB0_33;
	mad.lo.s32 	%r236, %r3, %r267, %r1;
	add.s32 	%r270, %r236, %r76;
	neg.s32 	%r269, %r101;
$L__BB0_32:
	.pragma "nounroll";
	mul.wide.u32 	%rd119, %r270, 4;
	add.s64 	%rd120, %rd1, %rd119;
	ld.global.f32 	%f181, [%rd120];
	sub.f32 	%f182, %f181, %f14;
	fma.rn.f32 	%f236, %f182, %f182, %f236;
	add.s32 	%r270, %r270, %r3;
	add.s32 	%r269, %r269, 1;
	setp.ne.s32 	%p22, %r269, 0;
	@%p22 bra 	$L__BB0_32;
$L__BB0_33:
	st.shared.f32 	[%r2], %f236;
$L__BB0_34:
	setp.lt.u32 	%p23, %r3, 2;
	mov.u32 	%r288, %r3;
	@%p23 bra 	$L__BB0_38;
$L__BB0_35:
	shr.u32 	%r146, %r288, 1;
	bar.sync 	0;
	setp.ge.u32 	%p24, %r1, %r146;
	@%p24 bra 	$L__BB0_37;
	shl.b32 	%r237, %r146, 2;
	add.s32 	%r238, %r2, %r237;
	ld.shared.f32 	%f183, [%r238];
	ld.shared.f32 	%f184, [%r2];
	add.f32 	%f185, %f183, %f184;
	st.shared.f32 	[%r2], %f185;
$L__BB0_37:
	setp.gt.u32 	%p25, %r288, 3;
	mov.u32 	%r288, %r146;
	@%p25 bra 	$L__BB0_35;
$L__BB0_38:
	setp.ne.s32 	%p26, %r1, 0;
	@%p26 bra 	$L__BB0_40;
	ld.shared.f32 	%f186, [_ZZ9layernormPfiS_S_E5sdata];
	cvt.rn.f32.s32 	%f187, %r188;
	div.rn.f32 	%f188, %f186, %f187;
	cvt.f64.f32 	%fd1, %f188;
	add.f64 	%fd2, %fd1, 0d3EE4F8B588E368F1;
	sqrt.rn.f64 	%fd3, %fd2;
	rcp.rn.f64 	%fd4, %fd3;
	cvt.rn.f32.f64 	%f189, %fd4;
	st.shared.f32 	[_ZZ9layernormPfiS_S_E5sdata], %f189;
$L__BB0_40:
	setp.gt.u32 	%p27, %r3, %r188;
	bar.sync 	0;
	@%p27 bra 	$L__BB0_47;
	mov.u32 	%r240, %ctaid.x;
	mul.lo.s32 	%r147, %r188, %r240;
	ld.shared.f32 	%f28, [_ZZ9layernormPfiS_S_E3sum];
	ld.shared.f32 	%f29, [_ZZ9layernormPfiS_S_E5sdata];
	max.u32 	%r148, %r4, 1;
	and.b32  	%r149, %r148, 3;
	setp.lt.u32 	%p28, %r4, 4;
	mov.b32 	%r298, 0;
	@%p28 bra 	$L__BB0_44;
	and.b32  	%r298, %r148, -4;
	neg.s32 	%r297, %r298;
	add.s32 	%r292, %r1, %r3;
	add.s32 	%r296, %r292, %r147;
	shl.b32 	%r154, %r3, 2;
	add.s32 	%r293, %r1, %r147;
	shl.b32 	%r241, %r3, 1;
	add.s32 	%r295, %r293, %r241;
	mul.lo.s32 	%r242, %r3, 3;
	add.s32 	%r294, %r293, %r242;
	add.s32 	%r291, %r1, %r241;
	add.s32 	%r290, %r1, %r242;
	mov.u32 	%r289, %r1;
$L__BB0_43:
	ld.param.u64 	%rd152, [_Z9layernormPfiS_S__param_3];
	ld.param.u64 	%rd150, [_Z9layernormPfiS_S__param_2];
	mul.wide.u32 	%rd121, %r293, 4;
	add.s64 	%rd122, %rd1, %rd121;
	ld.global.f32 	%f190, [%rd122];
	sub.f32 	%f191, %f190, %f28;
	mul.f32 	%f192, %f191, %f29;
	cvta.to.global.u64 	%rd123, %rd150;
	mul.wide.u32 	%rd124, %r289, 4;
	add.s64 	%rd125, %rd123, %rd124;
	ld.global.f32 	%f193, [%rd125];
	cvta.to.global.u64 	%rd126, %rd152;
	add.s64 	%rd127, %rd126, %rd124;
	ld.global.f32 	%f194, [%rd127];
	fma.rn.f32 	%f195, %f192, %f193, %f194;
	st.global.f32 	[%rd122], %f195;
	mul.wide.u32 	%rd128, %r296, 4;
	add.s64 	%rd129, %rd1, %rd128;
	ld.global.f32 	%f196, [%rd129];
	sub.f32 	%f197, %f196, %f28;
	mul.f32 	%f198, %f197, %f29;
	mul.wide.u32 	%rd130, %r292, 4;
	add.s64 	%rd131, %rd123, %rd130;
	ld.global.f32 	%f199, [%rd131];
	add.s64 	%rd132, %rd126, %rd130;
	ld.global.f32 	%f200, [%rd132];
	fma.rn.f32 	%f201, %f198, %f199, %f200;
	st.global.f32 	[%rd129], %f201;
	mul.wide.u32 	%rd133, %r295, 4;
	add.s64 	%rd134, %rd1, %rd133;
	ld.global.f32 	%f202, [%rd134];
	sub.f32 	%f203, %f202, %f28;
	mul.f32 	%f204, %f203, %f29;
	mul.wide.u32 	%rd135, %r291, 4;
	add.s64 	%rd136, %rd123, %rd135;
	ld.global.f32 	%f205, [%rd136];
	add.s64 	%rd137, %rd126, %rd135;
	ld.global.f32 	%f206, [%rd137];
	fma.rn.f32 	%f207, %f204, %f205, %f206;
	st.global.f32 	[%rd134], %f207;
	mul.wide.u32 	%rd138, %r294, 4;
	add.s64 	%rd139, %rd1, %rd138;
	ld.global.f32 	%f208, [%rd139];
	sub.f32 	%f209, %f208, %f28;
	mul.f32 	%f210, %f209, %f29;
	mul.wide.u32 	%rd140, %r290, 4;
	add.s64 	%rd141, %rd123, %rd140;
	ld.global.f32 	%f211, [%rd141];
	add.s64 	%rd142, %rd126, %rd140;
	ld.global.f32 	%f212, [%rd142];
	fma.rn.f32 	%f213, %f210, %f211, %f212;
	st.global.f32 	[%rd139], %f213;
	add.s32 	%r297, %r297, 4;
	add.s32 	%r296, %r296, %r154;
	add.s32 	%r295, %r295, %r154;
	add.s32 	%r294, %r294, %r154;
	add.s32 	%r293, %r293, %r154;
	add.s32 	%r292, %r292, %r154;
	add.s32 	%r291, %r291, %r154;
	add.s32 	%r290, %r290, %r154;
	add.s32 	%r289, %r289, %r154;
	setp.ne.s32 	%p29, %r297, 0;
	@%p29 bra 	$L__BB0_43;
$L__BB0_44:
	setp.eq.s32 	%p30, %r149, 0;
	@%p30 bra 	$L__BB0_47;
	mad.lo.s32 	%r301, %r3, %r298, %r1;
	add.s32 	%r300, %r301, %r147;
	neg.s32 	%r299, %r149;
$L__BB0_46:
	.pragma "nounroll";
	ld.param.u64 	%rd153, [_Z9layernormPfiS_S__param_3];
	ld.param.u64 	%rd151, [_Z9layernormPfiS_S__param_2];
	mul.wide.u32 	%rd143, %r300, 4;
	add.s64 	%rd144, %rd1, %rd143;
	ld.global.f32 	%f214, [%rd144];
	sub.f32 	%f215, %f214, %f28;
	mul.f32 	%f216, %f215, %f29;
	cvta.to.global.u64 	%rd145, %rd151;
	mul.wide.u32 	%rd146, %r301, 4;
	add.s64 	%rd147, %rd145, %rd146;
	ld.global.f32 	%f217, [%rd147];
	cvta.to.global.u64 	%rd148, %rd153;
	add.s64 	%rd149, %rd148, %rd146;
	ld.global.f32 	%f218, [%rd149];
	fma.rn.f32 	%f219, %f216, %f217, %f218;
	st.global.f32 	[%rd144], %f219;
	add.s32 	%r301, %r301, %r3;
	add.s32 	%r300, %r300, %r3;
	add.s32 	%r299, %r299, 1;
	setp.ne.s32 	%p31, %r299, 0;
	@%p31 bra 	$L__BB0_46;
$L__BB0_47:
	ret;

}
	// .globl	_Z4geluPfii
.visible .entry _Z4geluPfii(
	.param .u64 .ptr .align 1 _Z4geluPfii_param_0,
	.param .u32 _Z4geluPfii_param_1,
	.param .u32 _Z4geluPfii_param_2
)
{
	.reg .pred 	%p<7>;
	.reg .b32 	%r<55>;
	.reg .b32 	%f<70>;
	.reg .b64 	%rd<13>;
	.reg .b64 	%fd<11>;

	ld.param.u64 	%rd2, [_Z4geluPfii_param_0];
	ld.param.u32 	%r31, [_Z4geluPfii_param_1];
	ld.param.u32 	%r32, [_Z4geluPfii_param_2];
	cvta.to.global.u64 	%rd1, %rd2;
	mov.u32 	%r1, %tid.x;
	mov.u32 	%r2, %ctaid.x;
	setp.ge.u32 	%p1, %r2, %r32;
	@%p1 bra 	$L__BB1_8;
	mov.u32 	%r3, %ntid.x;
	setp.gt.u32 	%p2, %r3, %r31;
	@%p2 bra 	$L__BB1_8;
	div.u32 	%r34, %r31, %r3;
	mul.lo.s32 	%r4, %r31, %r2;
	max.u32 	%r5, %r34, 1;
	and.b32  	%r6, %r5, 3;
	setp.lt.u32 	%p3, %r34, 4;
	mov.b32 	%r52, 0;
	@%p3 bra 	$L__BB1_5;
	and.b32  	%r52, %r5, -4;
	neg.s32 	%r51, %r52;
	add.s32 	%r47, %r1, %r4;
	add.s32 	%r50, %r47, %r3;
	shl.b32 	%r10, %r3, 2;
	shl.b32 	%r35, %r3, 1;
	add.s32 	%r49, %r47, %r35;
	mad.lo.s32 	%r48, %r3, 3, %r47;
$L__BB1_4:
	mul.wide.u32 	%rd3, %r47, 4;
	add.s64 	%rd4, %rd1, %rd3;
	ld.global.f32 	%f1, [%rd4];
	cvt.f64.f32 	%fd1, %f1;
	mul.f64 	%fd2, %fd1, 0dBFFB3B645A1CAC08;
	cvt.rn.f32.f64 	%f2, %fd2;
	fma.rn.f32 	%f3, %f2, 0f3BBB989D, 0f3F000000;
	cvt.sat.f32.f32 	%f4, %f3;
	mov.f32 	%f5, 0f4B400001;
	mov.f32 	%f6, 0f437C0000;
	fma.rm.f32 	%f7, %f4, %f6, %f5;
	add.f32 	%f8, %f7, 0fCB40007F;
	neg.f32 	%f9, %f8;
	fma.rn.f32 	%f10, %f2, 0f3FB8AA3B, %f9;
	fma.rn.f32 	%f11, %f2, 0f32A57060, %f10;
	mov.b32 	%r36, %f7;
	shl.b32 	%r37, %r36, 23;
	mov.b32 	%f12, %r37;
	ex2.approx.ftz.f32 	%f13, %f11;
	fma.rn.f32 	%f14, %f13, %f12, 0f3F800000;
	div.rn.f32 	%f15, %f1, %f14;
	st.global.f32 	[%rd4], %f15;
	bar.sync 	0;
	mul.wide.u32 	%rd5, %r50, 4;
	add.s64 	%rd6, %rd1, %rd5;
	ld.global.f32 	%f16, [%rd6];
	cvt.f64.f32 	%fd3, %f16;
	mul.f64 	%fd4, %fd3, 0dBFFB3B645A1CAC08;
	cvt.rn.f32.f64 	%f17, %fd4;
	fma.rn.f32 	%f18, %f17, 0f3BBB989D, 0f3F000000;
	cvt.sat.f32.f32 	%f19, %f18;
	fma.rm.f32 	%f20, %f19, %f6, %f5;
	add.f32 	%f21, %f20, 0fCB40007F;
	neg.f32 	%f22, %f21;
	fma.rn.f32 	%f23, %f17, 0f3FB8AA3B, %f22;
	fma.rn.f32 	%f24, %f17, 0f32A57060, %f23;
	mov.b32 	%r38, %f20;
	shl.b32 	%r39, %r38, 23;
	mov.b32 	%f25, %r39;
	ex2.approx.ftz.f32 	%f26, %f24;
	fma.rn.f32 	%f27, %f26, %f25, 0f3F800000;
	div.rn.f32 	%f28, %f16, %f27;
	st.global.f32 	[%rd6], %f28;
	bar.sync 	0;
	mul.wide.u32 	%rd7, %r49, 4;
	add.s64 	%rd8, %rd1, %rd7;
	ld.global.f32 	%f29, [%rd8];
	cvt.f64.f32 	%fd5, %f29;
	mul.f64 	%fd6, %fd5, 0dBFFB3B645A1CAC08;
	cvt.rn.f32.f64 	%f30, %fd6;
	fma.rn.f32 	%f31, %f30, 0f3BBB989D, 0f3F000000;
	cvt.sat.f32.f32 	%f32, %f31;
	fma.rm.f32 	%f33, %f32, %f6, %f5;
	add.f32 	%f34, %f33, 0fCB40007F;
	neg.f32 	%f35, %f34;
	fma.rn.f32 	%f36, %f30, 0f3FB8AA3B, %f35;
	fma.rn.f32 	%f37, %f30, 0f32A57060, %f36;
	mov.b32 	%r40, %f33;
	shl.b32 	%r41, %r40, 23;
	mov.b32 	%f38, %r41;
	ex2.approx.ftz.f32 	%f39, %f37;
	fma.rn.f32 	%f40, %f39, %f38, 0f3F800000;
	div.rn.f32 	%f41, %f29, %f40;
	st.global.f32 	[%rd8], %f41;
	bar.sync 	0;
	mul.wide.u32 	%rd9, %r48, 4;
	add.s64 	%rd10, %rd1, %rd9;
	ld.global.f32 	%f42, [%rd10];
	cvt.f64.f32 	%fd7, %f42;
	mul.f64 	%fd8, %fd7, 0dBFFB3B645A1CAC08;
	cvt.rn.f32.f64 	%f43, %fd8;
	fma.rn.f32 	%f44, %f43, 0f3BBB989D, 0f3F000000;
	cvt.sat.f32.f32 	%f45, %f44;
	fma.rm.f32 	%f46, %f45, %f6, %f5;
	add.f32 	%f47, %f46, 0fCB40007F;
	neg.f32 	%f48, %f47;
	fma.rn.f32 	%f49, %f43, 0f3FB8AA3B, %f48;
	fma.rn.f32 	%f50, %f43, 0f32A57060, %f49;
	mov.b32 	%r42, %f46;
	shl.b32 	%r43, %r42, 23;
	mov.b32 	%f51, %r43;
	ex2.approx.ftz.f32 	%f52, %f50;
	fma.rn.f32 	%f53, %f52, %f51, 0f3F800000;
	div.rn.f32 	%f54, %f42, %f53;
	st.global.f32 	[%rd10], %f54;
	bar.sync 	0;
	add.s32 	%r51, %r51, 4;
	add.s32 	%r50, %r50, %r10;
	add.s32 	%r49, %r49, %r10;
	add.s32 	%r48, %r48, %r10;
	add.s32 	%r47, %r47, %r10;
	setp.ne.s32 	%p4, %r51, 0;
	@%p4 bra 	$L__BB1_4;
$L__BB1_5:
	setp.eq.s32 	%p5, %r6, 0;
	@%p5 bra 	$L__BB1_8;
	mad.lo.s32 	%r44, %r3, %r52, %r1;
	add.s32 	%r54, %r44, %r4;
	neg.s32 	%r53, %r6;
$L__BB1_7:
	.pragma "nounroll";
	mul.wide.u32 	%rd11, %r54, 4;
	add.s64 	%rd12, %rd1, %rd11;
	ld.global.f32 	%f55, [%rd12];
	cvt.f64.f32 	%fd9, %f55;
	mul.f64 	%fd10, %fd9, 0dBFFB3B645A1CAC08;
	cvt.rn.f32.f64 	%f56, %fd10;
	fma.rn.f32 	%f57, %f56, 0f3BBB989D, 0f3F000000;
	cvt.sat.f32.f32 	%f58, %f57;
	mov.f32 	%f59, 0f4B400001;
	mov.f32 	%f60, 0f437C0000;
	fma.rm.f32 	%f61, %f58, %f60, %f59;
	add.f32 	%f62, %f61, 0fCB40007F;
	neg.f32 	%f63, %f62;
	fma.rn.f32 	%f64, %f56, 0f3FB8AA3B, %f63;
	fma.rn.f32 	%f65, %f56, 0f32A57060, %f64;
	mov.b32 	%r45, %f61;
	shl.b32 	%r46, %r45, 23;
	mov.b32 	%f66, %r46;
	ex2.approx.ftz.f32 	%f67, %f65;
	fma.rn.f32 	%f68, %f67, %f66, 0f3F800000;
	div.rn.f32 	%f69, %f55, %f68;
	st.global.f32 	[%rd12], %f69;
	bar.sync 	0;
	add.s32 	%r54, %r54, %r3;
	add.s32 	%r53, %r53, 1;
	setp.ne.s32 	%p6, %r53, 0;
	@%p6 bra 	$L__BB1_7;
$L__BB1_8:
	ret;

}
	// .globl	_Z3addPfS_ii
.visible .entry _Z3addPfS_ii(
	.param .u64 .ptr .align 1 _Z3addPfS_ii_param_0,
	.param .u64 .ptr .align 1 _Z3addPfS_ii_param_1,
	.param .u32 _Z3addPfS_ii_param_2,
	.param .u32 _Z3addPfS_ii_param_3
)
{
	.reg .pred 	%p<9>;
	.reg .b32 	%r<47>;
	.reg .b32 	%f<16>;
	.reg .b64 	%rd<27>;

	ld.param.u64 	%rd7, [_Z3addPfS_ii_param_0];
	ld.param.u64 	%rd8, [_Z3addPfS_ii_param_1];
	ld.param.u32 	%r31, [_Z3addPfS_ii_param_2];
	ld.param.u32 	%r32, [_Z3addPfS_ii_param_3];
	cvta.to.global.u64 	%rd1, %rd8;
	cvta.to.global.u64 	%rd2, %rd7;
	mov.u32 	%r1, %tid.x;
	mov.u32 	%r2, %ctaid.x;
	setp.ge.u32 	%p1, %r2, %r32;
	@%p1 bra 	$L__BB2_12;
	cvt.s64.s32 	%rd3, %r31;
	and.b64  	%rd9, %rd3, -4294967296;
	setp.ne.s64 	%p2, %rd9, 0;
	@%p2 bra 	$L__BB2_3;
	cvt.u32.u64 	%r33, %rd3;
	div.u32 	%r34, 2, %r33;
	cvt.u64.u32 	%rd26, %r34;
	bra.uni 	$L__BB2_4;
$L__BB2_3:
	div.u64 	%rd26, 2, %rd3;
$L__BB2_4:
	cvt.u64.u32 	%rd10, %r2;
	setp.le.u64 	%p3, %rd26, %rd10;
	@%p3 bra 	$L__BB2_12;
	mov.u32 	%r3, %ntid.x;
	setp.gt.u32 	%p4, %r3, %r31;
	@%p4 bra 	$L__BB2_12;
	div.u32 	%r36, %r31, %r3;
	mul.lo.s32 	%r4, %r31, %r2;
	max.u32 	%r5, %r36, 1;
	and.b32  	%r6, %r5, 3;
	setp.lt.u32 	%p5, %r36, 4;
	mov.b32 	%r44, 0;
	@%p5 bra 	$L__BB2_9;
	and.b32  	%r44, %r5, -4;
	neg.s32 	%r43, %r44;
	add.s32 	%r39, %r1, %r4;
	add.s32 	%r42, %r39, %r3;
	shl.b32 	%r10, %r3, 2;
	shl.b32 	%r37, %r3, 1;
	add.s32 	%r41, %r39, %r37;
	mad.lo.s32 	%r40, %r3, 3, %r39;
$L__BB2_8:
	mul.wide.u32 	%rd11, %r39, 4;
	add.s64 	%rd12, %rd2, %rd11;
	ld.global.f32 	%f1, [%rd12];
	add.s64 	%rd13, %rd1, %rd11;
	ld.global.f32 	%f2, [%rd13];
	add.f32 	%f3, %f1, %f2;
	st.global.f32 	[%rd13], %f3;
	mul.wide.u32 	%rd14, %r42, 4;
	add.s64 	%rd15, %rd2, %rd14;
	ld.global.f32 	%f4, [%rd15];
	add.s64 	%rd16, %rd1, %rd14;
	ld.global.f32 	%f5, [%rd16];
	add.f32 	%f6, %f4, %f5;
	st.global.f32 	[%rd16], %f6;
	mul.wide.u32 	%rd17, %r41, 4;
	add.s64 	%rd18, %rd2, %rd17;
	ld.global.f32 	%f7, [%rd18];
	add.s64 	%rd19, %rd1, %rd17;
	ld.global.f32 	%f8, [%rd19];
	add.f32 	%f9, %f7, %f8;
	st.global.f32 	[%rd19], %f9;
	mul.wide.u32 	%rd20, %r40, 4;
	add.s64 	%rd21, %rd2, %rd20;
	ld.global.f32 	%f10, [%rd21];
	add.s64 	%rd22, %rd1, %rd20;
	ld.global.f32 	%f11, [%rd22];
	add.f32 	%f12, %f10, %f11;
	st.global.f32 	[%rd22], %f12;
	add.s32 	%r43, %r43, 4;
	add.s32 	%r42, %r42, %r10;
	add.s32 	%r41, %r41, %r10;
	add.s32 	%r40, %r40, %r10;
	add.s32 	%r39, %r39, %r10;
	setp.ne.s32 	%p6, %r43, 0;
	@%p6 bra 	$L__BB2_8;
$L__BB2_9:
	setp.eq.s32 	%p7, %r6, 0;
	@%p7 bra 	$L__BB2_12;
	mad.lo.s32 	%r38, %r3, %r44, %r1;
	add.s32 	%r46, %r38, %r4;
	neg.s32 	%r45, %r6;
$L__BB2_11:
	.pragma "nounroll";
	mul.wide.u32 	%rd23, %r46, 4;
	add.s64 	%rd24, %rd2, %rd23;
	ld.global.f32 	%f13, [%rd24];
	add.s64 	%rd25, %rd1, %rd23;
	ld.global.f32 	%f14, [%rd25];
	add.f32 	%f15, %f13, %f14;
	st.global.f32 	[%rd25], %f15;
	add.s32 	%r46, %r46, %r3;
	add.s32 	%r45, %r45, 1;
	setp.ne.s32 	%p8, %r45, 0;
	@%p8 bra 	$L__BB2_11;
$L__BB2_12:
	ret;

}


// ===== COMPILED SASS (sm_100) =====

	.target	sm_100

	.elftype	@"ET_EXEC"


//--------------------- .note.nv.tkinfo           --------------------------
	.section	.note.nv.tkinfo,"",@"SHT_NOTE"
	.sectionflags	@"SHF_NOTE_NV_TKINFO"
	.tkinfo
        /*0018*/ 	.word	0x00000002
        /*0030*/ 	.string	""
        /*0030*/ 	.string	"ptxas"
        /*0030*/ 	.string	"Cuda compilation tools, release 13.0, V13.0.88"
        /*0030*/ 	.string	"Build cuda_13.0.r13.0/compiler.36424714_0"
        /*0030*/ 	.string	"-arch sm_100 -m 64 "



//--------------------- .note.nv.cuinfo           --------------------------
	.section	.note.nv.cuinfo,"",@"SHT_NOTE"
	.sectionflags	@"SHF_NOTE_NV_CUINFO"
        /*0018*/ 	.short	0x0002
        /*001a*/ 	.short	0x0064
        /*001c*/ 	.short	0x0082
	.zero		2


//--------------------- .nv.info                  --------------------------
	.section	.nv.info,"",@"SHT_CUDA_INFO"
	.align	4


	//----- nvinfo : EIATTR_REGCOUNT
	.align		4
        /*0000*/ 	.byte	0x04, 0x2f
        /*0002*/ 	.short	(.L_1 - .L_0)
	.align		4
.L_0:
        /*0004*/ 	.word	index@(_Z9layernormPfiS_S_)
        /*0008*/ 	.word	0x00000028


	//----- nvinfo : EIATTR_FRAME_SIZE
	.align		4
.L_1:
        /*000c*/ 	.byte	0x04, 0x11
        /*000e*/ 	.short	(.L_3 - .L_2)
	.align		4
.L_2:
        /*0010*/ 	.word	index@($__internal_4_$__cuda_sm3x_div_rn_noftz_f32_slowpath)
        /*0014*/ 	.word	0x00000000


	//----- nvinfo : EIATTR_FRAME_SIZE
	.align		4
.L_3:
        /*0018*/ 	.byte	0x04, 0x11
        /*001a*/ 	.short	(.L_5 - .L_4)
	.align		4
.L_4:
        /*001c*/ 	.word	index@($__internal_3_$__cuda_sm20_dsqrt_rn_f64_mediumpath_v1)
        /*0020*/ 	.word	0x00000000


	//----- nvinfo : EIATTR_FRAME_SIZE
	.align		4
.L_5:
        /*0024*/ 	.byte	0x04, 0x11
        /*0026*/ 	.short	(.L_7 - .L_6)
	.align		4
.L_6:
        /*0028*/ 	.word	index@($__internal_2_$__cuda_sm20_dblrcp_rn_slowpath_v3)
        /*002c*/ 	.word	0x00000000


	//----- nvinfo : EIATTR_FRAME_SIZE
	.align		4
.L_7:
        /*0030*/ 	.byte	0x04, 0x11
        /*0032*/ 	.short	(.L_9 - .L_8)
	.align		4
.L_8:
        /*0034*/ 	.word	index@(_Z9layernormPfiS_S_)
        /*0038*/ 	.word	0x00000000


	//----- nvinfo : EIATTR_REGCOUNT
	.align		4
.L_9:
        /*003c*/ 	.byte	0x04, 0x2f
        /*003e*/ 	.short	(.L_11 - .L_10)
	.align		4
.L_10:
        /*0040*/ 	.word	index@(_Z4geluPfii)
        /*0044*/ 	.word	0x0000001e


	//----- nvinfo : EIATTR_FRAME_SIZE
	.align		4
.L_11:
        /*0048*/ 	.byte	0x04, 0x11
        /*004a*/ 	.short	(.L_13 - .L_12)
	.align		4
.L_12:
        /*004c*/ 	.word	index@($__internal_1_$__cuda_sm3x_div_rn_noftz_f32_slowpath)
        /*0050*/ 	.word	0x00000000


	//----- nvinfo : EIATTR_FRAME_SIZE
	.align		4
.L_13:
        /*0054*/ 	.byte	0x04, 0x11
        /*0056*/ 	.short	(.L_15 - .L_14)
	.align		4
.L_14:
        /*0058*/ 	.word	index@(_Z4geluPfii)
        /*005c*/ 	.word	0x00000000


	//----- nvinfo : EIATTR_REGCOUNT
	.align		4
.L_15:
        /*0060*/ 	.byte	0x04, 0x2f
        /*0062*/ 	.short	(.L_17 - .L_16)
	.align		4
.L_16:
        /*0064*/ 	.word	index@(_Z3addPfS_ii)
        /*0068*/ 	.word	0x00000020


	//----- nvinfo : EIATTR_FRAME_SIZE
	.align		4
.L_17:
        /*006c*/ 	.byte	0x04, 0x11
        /*006e*/ 	.short	(.L_19 - .L_18)
	.align		4
.L_18:
        /*0070*/ 	.word	index@($__internal_0_$__cuda_sm20_div_u64)
        /*0074*/ 	.word	0x00000000


	//----- nvinfo : EIATTR_FRAME_SIZE
	.align		4
.L_19:
        /*0078*/ 	.byte	0x04, 0x11
        /*007a*/ 	.short	(.L_21 - .L_20)
	.align		4
.L_20:
        /*007c*/ 	.word	index@(_Z3addPfS_ii)
        /*0080*/ 	.word	0x00000000


	//----- nvinfo : EIATTR_MIN_STACK_SIZE
	.align		4
.L_21:
        /*0084*/ 	.byte	0x04, 0x12
        /*0086*/ 	.short	(.L_23 - .L_22)
	.align		4
.L_22:
        /*0088*/ 	.word	index@(_Z3addPfS_ii)
        /*008c*/ 	.word	0x00000000


	//----- nvinfo : EIATTR_MIN_STACK_SIZE
	.align		4
.L_23:
        /*0090*/ 	.byte	0x04, 0x12
        /*0092*/ 	.short	(.L_25 - .L_24)
	.align		4
.L_24:
        /*0094*/ 	.word	index@(_Z4geluPfii)
        /*0098*/ 	.word	0x00000000


	//----- nvinfo : EIATTR_MIN_STACK_SIZE
	.align		4
.L_25:
        /*009c*/ 	.byte	0x04, 0x12
        /*009e*/ 	.short	(.L_27 - .L_26)
	.align		4
.L_26:
        /*00a0*/ 	.word	index@(_Z9layernormPfiS_S_)
        /*00a4*/ 	.word	0x00000000
.L_27:


//--------------------- .nv.compat                --------------------------
	.section	.nv.compat,"",@"SHT_CUDA_COMPAT_INFO"
	.align	4
        /*0000*/ 	.byte	0x02, 0x09, 0x00, 0x00, 0x02, 0x02, 0x01, 0x00, 0x02, 0x05, 0x05, 0x00, 0x03, 0x07, 0x01, 0x01
        /*0010*/ 	.byte	0x02, 0x03, 0x00, 0x00, 0x02, 0x06, 0x01, 0x00, 0x04, 0x0b, 0x08, 0x00, 0x01, 0x00, 0x00, 0x00
        /*0020*/ 	.byte	0x00, 0x00, 0x00, 0x00


//--------------------- .nv.info._Z3addPfS_ii     --------------------------
	.section	.nv.info._Z3addPfS_ii,"",@"SHT_CUDA_INFO"
	.sectionflags	@""
	.align	4


	//----- nvinfo : EIATTR_CUDA_API_VERSION
	.align		4
        /*0000*/ 	.byte	0x04, 0x37
        /*0002*/ 	.short	(.L_29 - .L_28)
.L_28:
        /*0004*/ 	.word	0x00000082


	//----- nvinfo : EIATTR_KPARAM_INFO
	.align		4
.L_29:
        /*0008*/ 	.byte	0x04, 0x17
        /*000a*/ 	.short	(.L_31 - .L_30)
.L_30:
        /*000c*/ 	.word	0x00000000
        /*0010*/ 	.short	0x0003
        /*0012*/ 	.short	0x0014
        /*0014*/ 	.byte	0x00, 0xf0, 0x11, 0x00


	//----- nvinfo : EIATTR_KPARAM_INFO
	.align		4
.L_31:
        /*0018*/ 	.byte	0x04, 0x17
        /*001a*/ 	.short	(.L_33 - .L_32)
.L_32:
        /*001c*/ 	.word	0x00000000
        /*0020*/ 	.short	0x0002
        /*0022*/ 	.short	0x0010
        /*0024*/ 	.byte	0x00, 0xf0, 0x11, 0x00


	//----- nvinfo : EIATTR_KPARAM_INFO
	.align		4
.L_33:
        /*0028*/ 	.byte	0x04, 0x17
        /*002a*/ 	.short	(.L_35 - .L_34)
.L_34:
        /*002c*/ 	.word	0x00000000
        /*0030*/ 	.short	0x0001
        /*0032*/ 	.short	0x0008
        /*0034*/ 	.byte	0x00, 0xf5, 0x21, 0x00


	//----- nvinfo : EIATTR_KPARAM_INFO
	.align		4
.L_35:
        /*0038*/ 	.byte	0x04, 0x17
        /*003a*/ 	.short	(.L_37 - .L_36)
.L_36:
        /*003c*/ 	.word	0x00000000
        /*0040*/ 	.short	0x0000
        /*0042*/ 	.short	0x0000
        /*0044*/ 	.byte	0x00, 0xf5, 0x21, 0x00


	//----- nvinfo : EIATTR_SPARSE_MMA_MASK
	.align		4
.L_37:
        /*0048*/ 	.byte	0x03, 0x50
        /*004a*/ 	.short	0x0000


	//----- nvinfo : EIATTR_MAXREG_COUNT
	.align		4
        /*004c*/ 	.byte	0x03, 0x1b
        /*004e*/ 	.short	0x00ff


	//----- nvinfo : EIATTR_MERCURY_ISA_VERSION
	.align		4
        /*0050*/ 	.byte	0x03, 0x5f
        /*0052*/ 	.short	0x0101


	//----- nvinfo : EIATTR_VRC_CTA_INIT_COUNT
	.align		4
        /*0054*/ 	.byte	0x02, 0x4a
	.zero		1
	.zero		1


	//----- nvinfo : EIATTR_EXIT_INSTR_OFFSETS
	.align		4
        /*0058*/ 	.byte	0x04, 0x1c
        /*005a*/ 	.short	(.L_39 - .L_38)


	//   ....[0]....
.L_38:
        /*005c*/ 	.word	0x00000040


	//   ....[1]....
        /*0060*/ 	.word	0x00000240


	//   ....[2]....
        /*0064*/ 	.word	0x00000280


	//   ....[3]....
        /*0068*/ 	.word	0x00001260


	//   ....[4]....
        /*006c*/ 	.word	0x00001360


	//----- nvinfo : EIATTR_CRS_STACK_SIZE
	.align		4
.L_39:
        /*0070*/ 	.byte	0x04, 0x1e
        /*0072*/ 	.short	(.L_41 - .L_40)
.L_40:
        /*0074*/ 	.word	0x00000000


	//----- nvinfo : EIATTR_CBANK_PARAM_SIZE
	.align		4
.L_41:
        /*0078*/ 	.byte	0x03, 0x19
        /*007a*/ 	.short	0x0018


	//----- nvinfo : EIATTR_PARAM_CBANK
	.align		4
        /*007c*/ 	.byte	0x04, 0x0a
        /*007e*/ 	.short	(.L_43 - .L_42)
	.align		4
.L_42:
        /*0080*/ 	.word	index@(.nv.constant0._Z3addPfS_ii)
        /*0084*/ 	.short	0x0380
        /*0086*/ 	.short	0x0018


	//----- nvinfo : EIATTR_SW_WAR
	.align		4
.L_43:
        /*0088*/ 	.byte	0x04, 0x36
        /*008a*/ 	.short	(.L_45 - .L_44)
.L_44:
        /*008c*/ 	.word	0x00000008
.L_45:


//--------------------- .nv.info._Z4geluPfii      --------------------------
	.section	.nv.info._Z4geluPfii,"",@"SHT_CUDA_INFO"
	.sectionflags	@""
	.align	4


	//----- nvinfo : EIATTR_CUDA_API_VERSION
	.align		4
        /*0000*/ 	.byte	0x04, 0x37
        /*0002*/ 	.short	(.L_47 - .L_46)
.L_46:
        /*0004*/ 	.word	0x00000082


	//----- nvinfo : EIATTR_KPARAM_INFO
	.align		4
.L_47:
        /*0008*/ 	.byte	0x04, 0x17
        /*000a*/ 	.short	(.L_49 - .L_48)
.L_48:
        /*000c*/ 	.word	0x00000000
        /*0010*/ 	.short	0x0002
        /*0012*/ 	.short	0x000c
        /*0014*/ 	.byte	0x00, 0xf0, 0x11, 0x00


	//----- nvinfo : EIATTR_KPARAM_INFO
	.align		4
.L_49:
        /*0018*/ 	.byte	0x04, 0x17
        /*001a*/ 	.short	(.L_51 - .L_50)
.L_50:
        /*001c*/ 	.word	0x00000000
        /*0020*/ 	.short	0x0001
        /*0022*/ 	.short	0x0008
        /*0024*/ 	.byte	0x00, 0xf0, 0x11, 0x00


	//----- nvinfo : EIATTR_KPARAM_INFO
	.align		4
.L_51:
        /*0028*/ 	.byte	0x04, 0x17
        /*002a*/ 	.short	(.L_53 - .L_52)
.L_52:
        /*002c*/ 	.word	0x00000000
        /*0030*/ 	.short	0x0000
        /*0032*/ 	.short	0x0000
        /*0034*/ 	.byte	0x00, 0xf5, 0x21, 0x00


	//----- nvinfo : EIATTR_SPARSE_MMA_MASK
	.align		4
.L_53:
        /*0038*/ 	.byte	0x03, 0x50
        /*003a*/ 	.short	0x0000


	//----- nvinfo : EIATTR_MAXREG_COUNT
	.align		4
        /*003c*/ 	.byte	0x03, 0x1b
        /*003e*/ 	.short	0x00ff


	//----- nvinfo : EIATTR_NUM_BARRIERS
	.align		4
        /*0040*/ 	.byte	0x02, 0x4c
        /*0042*/ 	.byte	0x01
	.zero		1


	//----- nvinfo : EIATTR_MERCURY_ISA_VERSION
	.align		4
        /*0044*/ 	.byte	0x03, 0x5f
        /*0046*/ 	.short	0x0101


	//----- nvinfo : EIATTR_VRC_CTA_INIT_COUNT
	.align		4
        /*0048*/ 	.byte	0x02, 0x4a
	.zero		1
	.zero		1


	//----- nvinfo : EIATTR_EXIT_INSTR_OFFSETS
	.align		4
        /*004c*/ 	.byte	0x04, 0x1c
        /*004e*/ 	.short	(.L_55 - .L_54)


	//   ....[0]....
.L_54:
        /*0050*/ 	.word	0x00000040


	//   ....[1]....
        /*0054*/ 	.word	0x00000080


	//   ....[2]....
        /*0058*/ 	.word	0x00000b20


	//   ....[3]....
        /*005c*/ 	.word	0x00000dd0


	//----- nvinfo : EIATTR_CRS_STACK_SIZE
	.align		4
.L_55:
        /*0060*/ 	.byte	0x04, 0x1e
        /*0062*/ 	.short	(.L_57 - .L_56)
.L_56:
        /*0064*/ 	.word	0x00000000


	//----- nvinfo : EIATTR_CBANK_PARAM_SIZE
	.align		4
.L_57:
        /*0068*/ 	.byte	0x03, 0x19
        /*006a*/ 	.short	0x0010


	//----- nvinfo : EIATTR_PARAM_CBANK
	.align		4
        /*006c*/ 	.byte	0x04, 0x0a
        /*006e*/ 	.short	(.L_59 - .L_58)
	.align		4
.L_58:
        /*0070*/ 	.word	index@(.nv.constant0._Z4geluPfii)
        /*0074*/ 	.short	0x0380
        /*0076*/ 	.short	0x0010


	//----- nvinfo : EIATTR_SW_WAR
	.align		4
.L_59:
        /*0078*/ 	.byte	0x04, 0x36
        /*007a*/ 	.short	(.L_61 - .L_60)
.L_60:
        /*007c*/ 	.word	0x00000008
.L_61:


//--------------------- .nv.info._Z9layernormPfiS_S_ --------------------------
	.section	.nv.info._Z9layernormPfiS_S_,"",@"SHT_CUDA_INFO"
	.sectionflags	@""
	.align	4


	//----- nvinfo : EIATTR_CUDA_API_VERSION
	.align		4
        /*0000*/ 	.byte	0x04, 0x37
        /*0002*/ 	.short	(.L_63 - .L_62)
.L_62:
        /*0004*/ 	.word	0x00000082


	//----- nvinfo : EIATTR_KPARAM_INFO
	.align		4
.L_63:
        /*0008*/ 	.byte	0x04, 0x17
        /*000a*/ 	.short	(.L_65 - .L_64)
.L_64:
        /*000c*/ 	.word	0x00000000
        /*0010*/ 	.short	0x0003
        /*0012*/ 	.short	0x0018
        /*0014*/ 	.byte	0x00, 0xf5, 0x21, 0x00


	//----- nvinfo : EIATTR_KPARAM_INFO
	.align		4
.L_65:
        /*0018*/ 	.byte	0x04, 0x17
        /*001a*/ 	.short	(.L_67 - .L_66)
.L_66:
        /*001c*/ 	.word	0x00000000
        /*0020*/ 	.short	0x0002
        /*0022*/ 	.short	0x0010
        /*0024*/ 	.byte	0x00, 0xf5, 0x21, 0x00


	//----- nvinfo : EIATTR_KPARAM_INFO
	.align		4
.L_67:
        /*0028*/ 	.byte	0x04, 0x17
        /*002a*/ 	.short	(.L_69 - .L_68)
.L_68:
        /*002c*/ 	.word	0x00000000
        /*0030*/ 	.short	0x0001
        /*0032*/ 	.short	0x0008
        /*0034*/ 	.byte	0x00, 0xf0, 0x11, 0x00


	//----- nvinfo : EIATTR_KPARAM_INFO
	.align		4
.L_69:
        /*0038*/ 	.byte	0x04, 0x17
        /*003a*/ 	.short	(.L_71 - .L_70)
.L_70:
        /*003c*/ 	.word	0x00000000
        /*0040*/ 	.short	0x0000
        /*0042*/ 	.short	0x0000
        /*0044*/ 	.byte	0x00, 0xf5, 0x21, 0x00


	//----- nvinfo : EIATTR_SPARSE_MMA_MASK
	.align		4
.L_71:
        /*0048*/ 	.byte	0x03, 0x50
        /*004a*/ 	.short	0x0000


	//----- nvinfo : EIATTR_MAXREG_COUNT
	.align		4
        /*004c*/ 	.byte	0x03, 0x1b
        /*004e*/ 	.short	0x00ff


	//----- nvinfo : EIATTR_NUM_BARRIERS
	.align		4
        /*0050*/ 	.byte	0x02, 0x4c
        /*0052*/ 	.byte	0x01
	.zero		1


	//----- nvinfo : EIATTR_MERCURY_ISA_VERSION
	.align		4
        /*0054*/ 	.byte	0x03, 0x5f
        /*0056*/ 	.short	0x0101


	//----- nvinfo : EIATTR_VRC_CTA_INIT_COUNT
	.align		4
        /*0058*/ 	.byte	0x02, 0x4a
	.zero		1
	.zero		1


	//----- nvinfo : EIATTR_EXIT_INSTR_OFFSETS
	.align		4
        /*005c*/ 	.byte	0x04, 0x1c
        /*005e*/ 	.short	(.L_73 - .L_72)


	//   ....[0]....
.L_72:
        /*0060*/ 	.word	0x000021b0


	//   ....[1]....
        /*0064*/ 	.word	0x00002680


	//   ....[2]....
        /*0068*/ 	.word	0x000027e0


	//----- nvinfo : EIATTR_CRS_STACK_SIZE
	.align		4
.L_73:
        /*006c*/ 	.byte	0x04, 0x1e
        /*006e*/ 	.short	(.L_75 - .L_74)
.L_74:
        /*0070*/ 	.word	0x00000000


	//----- nvinfo : EIATTR_CBANK_PARAM_SIZE
	.align		4
.L_75:
        /*0074*/ 	.byte	0x03, 0x19
        /*0076*/ 	.short	0x0020


	//----- nvinfo : EIATTR_PARAM_CBANK
	.align		4
        /*0078*/ 	.byte	0x04, 0x0a
        /*007a*/ 	.short	(.L_77 - .L_76)
	.align		4
.L_76:
        /*007c*/ 	.word	index@(.nv.constant0._Z9layernormPfiS_S_)
        /*0080*/ 	.short	0x0380
        /*0082*/ 	.short	0x0020


	//----- nvinfo : EIATTR_SW_WAR
	.align		4
.L_77:
        /*0084*/ 	.byte	0x04, 0x36
        /*0086*/ 	.short	(.L_79 - .L_78)
.L_78:
        /*0088*/ 	.word	0x00000008
.L_79:


//--------------------- .nv.callgraph             --------------------------
	.section	.nv.callgraph,"",@"SHT_CUDA_CALLGRAPH"
	.align	4
	.sectionentsize	8
	.align		4
        /*0000*/ 	.word	0x00000000
	.align		4
        /*0004*/ 	.word	0xffffffff
	.align		4
        /*0008*/ 	.word	0x00000000
	.align		4
        /*000c*/ 	.word	0xfffffffe
	.align		4
        /*0010*/ 	.word	0x00000000
	.align		4
        /*0014*/ 	.word	0xfffffffd
	.align		4
        /*0018*/ 	.word	0x00000000
	.align		4
        /*001c*/ 	.word	0xfffffffc


//--------------------- .text._Z3addPfS_ii        --------------------------
	.section	.text._Z3addPfS_ii,"ax",@progbits
	.align	128
        .global         _Z3addPfS_ii
        .type           _Z3addPfS_ii,@function
        .size           _Z3addPfS_ii,(.L_x_85 - _Z3addPfS_ii)
        .other          _Z3addPfS_ii,@"STO_CUDA_ENTRY STV_DEFAULT"
_Z3addPfS_ii:
.text._Z3addPfS_ii:
[----:B------:R-:W-:Y:S08]  /*0000*/  LDC R1, c[0x0][0x37c] ;  /* 0x0000df00ff017b82 */ /* 0x000ff00000000800 */
[----:B------:R-:W0:Y:S08]  /*0010*/  S2UR UR6, SR_CTAID.X ;  /* 0x00000000000679c3 */ /* 0x000e300000002500 */
[----:B------:R-:W0:Y:S02]  /*0020*/  LDC R0, c[0x0][0x394] ;  /* 0x0000e500ff007b82 */ /* 0x000e240000000800 */
[----:B0-----:R-:W-:-:S13]  /*0030*/  ISETP.LE.U32.AND P0, PT, R0, UR6, PT ;  /* 0x0000000600007c0c */ /* 0x001fda000bf03070 */
[----:B------:R-:W-:Y:S05]  /*0040*/  @P0 EXIT ;  /* 0x000000000000094d */ /* 0x000fea0003800000 */
[----:B------:R-:W0:Y:S01]  /*0050*/  LDC R4, c[0x0][0x390] ;  /* 0x0000e400ff047b82 */ /* 0x000e220000000800 */
[----:B------:R-:W1:Y:S01]  /*0060*/  LDCU.64 UR4, c[0x0][0x358] ;  /* 0x00006b00ff0477ac */ /* 0x000e620008000a00 */
[----:B0-----:R-:W-:-:S04]  /*0070*/  SHF.R.S32.HI R3, RZ, 0x1f, R4 ;  /* 0x0000001fff037819 */ /* 0x001fc80000011404 */
[----:B------:R-:W-:-:S13]  /*0080*/  ISETP.NE.U32.AND P0, PT, R3, RZ, PT ;  /* 0x000000ff0300720c */ /* 0x000fda0003f05070 */
[----:B-1----:R-:W-:Y:S05]  /*0090*/  @P0 BRA `(.L_x_0) ;  /* 0x0000000000500947 */ /* 0x002fea0003800000 */
[----:B------:R-:W0:Y:S01]  /*00a0*/  I2F.U32.RP R0, R4 ;  /* 0x0000000400007306 */ /* 0x000e220000209000 */
[----:B------:R-:W-:-:S07]  /*00b0*/  ISETP.NE.U32.AND P2, PT, R4, RZ, PT ;  /* 0x000000ff0400720c */ /* 0x000fce0003f45070 */
[----:B0-----:R-:W0:Y:S02]  /*00c0*/  MUFU.RCP R0, R0 ;  /* 0x0000000000007308 */ /* 0x001e240000001000 */
[----:B0-----:R-:W-:-:S06]  /*00d0*/  IADD3 R2, PT, PT, R0, 0xffffffe, RZ ;  /* 0x0ffffffe00027810 */ /* 0x001fcc0007ffe0ff */
[----:B------:R0:W1:Y:S02]  /*00e0*/  F2I.FTZ.U32.TRUNC.NTZ R3, R2 ;  /* 0x0000000200037305 */ /* 0x000064000021f000 */
[----:B0-----:R-:W-:Y:S01]  /*00f0*/  HFMA2 R2, -RZ, RZ, 0, 0 ;  /* 0x00000000ff027431 */ /* 0x001fe200000001ff */
[----:B-1----:R-:W-:-:S05]  /*0100*/  IADD3 R5, PT, PT, RZ, -R3, RZ ;  /* 0x80000003ff057210 */ /* 0x002fca0007ffe0ff */
[----:B------:R-:W-:-:S04]  /*0110*/  IMAD R5, R5, R4, RZ ;  /* 0x0000000405057224 */ /* 0x000fc800078e02ff */
[----:B------:R-:W-:-:S06]  /*0120*/  IMAD.HI.U32 R3, R3, R5, R2 ;  /* 0x0000000503037227 */ /* 0x000fcc00078e0002 */
[----:B------:R-:W-:-:S05]  /*0130*/  IMAD.HI.U32 R2, R3, 0x2, RZ ;  /* 0x0000000203027827 */ /* 0x000fca00078e00ff */
[----:B------:R-:W-:-:S05]  /*0140*/  IADD3 R3, PT, PT, -R2, RZ, RZ ;  /* 0x000000ff02037210 */ /* 0x000fca0007ffe1ff */
[----:B------:R-:W-:-:S05]  /*0150*/  IMAD R3, R4, R3, 0x2 ;  /* 0x0000000204037424 */ /* 0x000fca00078e0203 */
[----:B------:R-:W-:-:S13]  /*0160*/  ISETP.GE.U32.AND P0, PT, R3, R4, PT ;  /* 0x000000040300720c */ /* 0x000fda0003f06070 */
[-C--:B------:R-:W-:Y:S02]  /*0170*/  @P0 IADD3 R3, PT, PT, R3, -R4.reuse, RZ ;  /* 0x8000000403030210 */ /* 0x080fe40007ffe0ff */
[----:B------:R-:W-:Y:S02]  /*0180*/  @P0 IADD3 R2, PT, PT, R2, 0x1, RZ ;  /* 0x0000000102020810 */ /* 0x000fe40007ffe0ff */
[----:B------:R-:W-:Y:S02]  /*0190*/  ISETP.GE.U32.AND P1, PT, R3, R4, PT ;  /* 0x000000040300720c */ /* 0x000fe40003f26070 */
[----:B------:R-:W-:-:S11]  /*01a0*/  MOV R3, RZ ;  /* 0x000000ff00037202 */ /* 0x000fd60000000f00 */
[----:B------:R-:W-:Y:S02]  /*01b0*/  @P1 IADD3 R2, PT, PT, R2, 0x1, RZ ;  /* 0x0000000102021810 */ /* 0x000fe40007ffe0ff */
[----:B------:R-:W-:Y:S01]  /*01c0*/  @!P2 LOP3.LUT R2, RZ, R4, RZ, 0x33, !PT ;  /* 0x00000004ff02a212 */ /* 0x000fe200078e33ff */
[----:B------:R-:W-:Y:S06]  /*01d0*/  BRA `(.L_x_1) ;  /* 0x0000000000107947 */ /* 0x000fec0003800000 */
.L_x_0:
[----:B------:R-:W-:-:S07]  /*01e0*/  MOV R0, 0x200 ;  /* 0x0000020000007802 */ /* 0x000fce0000000f00 */
[----:B------:R-:W-:Y:S05]  /*01f0*/  CALL.REL.NOINC `($__internal_0_$__cuda_sm20_div_u64) ;  /* 0x00000010005c7944 */ /* 0x000fea0003c00000 */
[----:B------:R-:W-:Y:S02]  /*0200*/  MOV R2, R4 ;  /* 0x0000000400027202 */ /* 0x000fe40000000f00 */
[----:B------:R-:W-:-:S07]  /*0210*/  MOV R3, R5 ;  /* 0x0000000500037202 */ /* 0x000fce0000000f00 */
.L_x_1:
[----:B------:R-:W-:-:S04]  /*0220*/  ISETP.GT.U32.AND P0, PT, R2, UR6, PT ;  /* 0x0000000602007c0c */ /* 0x000fc8000bf04070 */
[----:B------:R-:W-:-:S13]  /*0230*/  ISETP.GT.U32.AND.EX P0, PT, R3, RZ, PT, P0 ;  /* 0x000000ff0300720c */ /* 0x000fda0003f04100 */
[----:B------:R-:W-:Y:S05]  /*0240*/  @!P0 EXIT ;  /* 0x000000000000894d */ /* 0x000fea0003800000 */
[----:B------:R-:W0:Y:S08]  /*0250*/  LDC R0, c[0x0][0x360] ;  /* 0x0000d800ff007b82 */ /* 0x000e300000000800 */
[----:B------:R-:W0:Y:S02]  /*0260*/  LDC R3, c[0x0][0x390] ;  /* 0x0000e400ff037b82 */ /* 0x000e240000000800 */
[----:B0-----:R-:W-:-:S13]  /*0270*/  ISETP.GT.U32.AND P0, PT, R0, R3, PT ;  /* 0x000000030000720c */ /* 0x001fda0003f04070 */
[----:B------:R-:W-:Y:S05]  /*0280*/  @P0 EXIT ;  /* 0x000000000000094d */ /* 0x000fea0003800000 */
[----:B------:R-:W0:Y:S01]  /*0290*/  I2F.U32.RP R2, R0 ;  /* 0x0000000000027306 */ /* 0x000e220000209000 */
[----:B------:R-:W-:-:S07]  /*02a0*/  ISETP.NE.U32.AND P2, PT, R0, RZ, PT ;  /* 0x000000ff0000720c */ /* 0x000fce0003f45070 */
[----:B0-----:R-:W0:Y:S02]  /*02b0*/  MUFU.RCP R2, R2 ;  /* 0x0000000200027308 */ /* 0x001e240000001000 */
[----:B0-----:R-:W-:Y:S02]  /*02c0*/  IADD3 R4, PT, PT, R2, 0xffffffe, RZ ;  /* 0x0ffffffe02047810 */ /* 0x001fe40007ffe0ff */
[----:B------:R-:W0:Y:S04]  /*02d0*/  S2R R2, SR_TID.X ;  /* 0x0000000000027919 */ /* 0x000e280000002100 */
[----:B------:R1:W2:Y:S02]  /*02e0*/  F2I.FTZ.U32.TRUNC.NTZ R5, R4 ;  /* 0x0000000400057305 */ /* 0x0002a4000021f000 */
[----:B-1----:R-:W-:Y:S01]  /*02f0*/  HFMA2 R4, -RZ, RZ, 0, 0 ;  /* 0x00000000ff047431 */ /* 0x002fe200000001ff */
[----:B--2---:R-:W-:-:S05]  /*0300*/  IADD3 R7, PT, PT, RZ, -R5, RZ ;  /* 0x80000005ff077210 */ /* 0x004fca0007ffe0ff */
[----:B------:R-:W-:-:S04]  /*0310*/  IMAD R7, R7, R0, RZ ;  /* 0x0000000007077224 */ /* 0x000fc800078e02ff */
[----:B------:R-:W-:-:S06]  /*0320*/  IMAD.HI.U32 R6, R5, R7, R4 ;  /* 0x0000000705067227 */ /* 0x000fcc00078e0004 */
[----:B------:R-:W-:-:S05]  /*0330*/  IMAD.HI.U32 R6, R6, R3, RZ ;  /* 0x0000000306067227 */ /* 0x000fca00078e00ff */
[----:B------:R-:W-:-:S05]  /*0340*/  IADD3 R5, PT, PT, -R6, RZ, RZ ;  /* 0x000000ff06057210 */ /* 0x000fca0007ffe1ff */
[----:B------:R-:W-:-:S05]  /*0350*/  IMAD R5, R0, R5, R3 ;  /* 0x0000000500057224 */ /* 0x000fca00078e0203 */
[----:B------:R-:W-:-:S13]  /*0360*/  ISETP.GE.U32.AND P0, PT, R5, R0, PT ;  /* 0x000000000500720c */ /* 0x000fda0003f06070 */
[-C--:B------:R-:W-:Y:S02]  /*0370*/  @P0 IADD3 R5, PT, PT, R5, -R0.reuse, RZ ;  /* 0x8000000005050210 */ /* 0x080fe40007ffe0ff */
[----:B------:R-:W-:Y:S02]  /*0380*/  @P0 IADD3 R6, PT, PT, R6, 0x1, RZ ;  /* 0x0000000106060810 */ /* 0x000fe40007ffe0ff */
[----:B------:R-:W-:Y:S02]  /*0390*/  ISETP.GE.U32.AND P1, PT, R5, R0, PT ;  /* 0x000000000500720c */ /* 0x000fe40003f26070 */
[----:B------:R-:W-:-:S11]  /*03a0*/  MOV R5, RZ ;  /* 0x000000ff00057202 */ /* 0x000fd60000000f00 */
[----:B------:R-:W-:Y:S02]  /*03b0*/  @P1 IADD3 R6, PT, PT, R6, 0x1, RZ ;  /* 0x0000000106061810 */ /* 0x000fe40007ffe0ff */
[----:B------:R-:W-:-:S04]  /*03c0*/  @!P2 LOP3.LUT R6, RZ, R0, RZ, 0x33, !PT ;  /* 0x00000000ff06a212 */ /* 0x000fc800078e33ff */
[C---:B------:R-:W-:Y:S02]  /*03d0*/  ISETP.GE.U32.AND P0, PT, R6.reuse, 0x4, PT ;  /* 0x000000040600780c */ /* 0x040fe40003f06070 */
[----:B------:R-:W-:-:S04]  /*03e0*/  VIMNMX.U32 R6, PT, PT, R6, 0x1, !PT ;  /* 0x0000000106067848 */ /* 0x000fc80007fe0000 */
[----:B------:R-:W-:-:S07]  /*03f0*/  LOP3.LUT R4, R6, 0x3, RZ, 0xc0, !PT ;  /* 0x0000000306047812 */ /* 0x000fce00078ec0ff */
[----:B0-----:R-:W-:Y:S05]  /*0400*/  @!P0 BRA `(.L_x_2) ;  /* 0x0000000c00908947 */ /* 0x001fea0003800000 */
[----:B------:R-:W-:Y:S01]  /*0410*/  LOP3.LUT R5, R6, 0xfffffffc, RZ, 0xc0, !PT ;  /* 0xfffffffc06057812 */ /* 0x000fe200078ec0ff */
[----:B------:R-:W-:-:S03]  /*0420*/  IMAD R9, R3, UR6, R2 ;  /* 0x0000000603097c24 */ /* 0x000fc6000f8e0202 */
[----:B------:R-:W-:Y:S01]  /*0430*/  IADD3 R6, PT, PT, -R5, RZ, RZ ;  /* 0x000000ff05067210 */ /* 0x000fe20007ffe1ff */
[----:B------:R-:W-:Y:S01]  /*0440*/  IMAD R13, R0, 0x3, R9 ;  /* 0x00000003000d7824 */ /* 0x000fe200078e0209 */
[----:B------:R-:W-:Y:S02]  /*0450*/  IADD3 R7, PT, PT, R9, R0, RZ ;  /* 0x0000000009077210 */ /* 0x000fe40007ffe0ff */
[----:B------:R-:W-:Y:S02]  /*0460*/  ISETP.GE.AND P0, PT, R6, RZ, PT ;  /* 0x000000ff0600720c */ /* 0x000fe40003f06270 */
[----:B------:R-:W-:-:S11]  /*0470*/  LEA R11, R0, R9, 0x1 ;  /* 0x00000009000b7211 */ /* 0x000fd600078e08ff */
[----:B------:R-:W-:Y:S05]  /*0480*/  @P0 BRA `(.L_x_3) ;  /* 0x0000000800ec0947 */ /* 0x000fea0003800000 */
[----:B------:R-:W-:Y:S02]  /*0490*/  IADD3 R8, PT, PT, -R6, RZ, RZ ;  /* 0x000000ff06087210 */ /* 0x000fe40007ffe1ff */
[----:B------:R-:W-:Y:S02]  /*04a0*/  PLOP3.LUT P0, PT, PT, PT, PT, 0x80, 0x8 ;  /* 0x000000000008781c */ /* 0x000fe40003f0f070 */
[----:B------:R-:W-:-:S13]  /*04b0*/  ISETP.GT.AND P1, PT, R8, 0xc, PT ;  /* 0x0000000c0800780c */ /* 0x000fda0003f24270 */
[----:B------:R-:W-:Y:S05]  /*04c0*/  @!P1 BRA `(.L_x_4) ;  /* 0x0000000400d89947 */ /* 0x000fea0003800000 */
[----:B------:R-:W-:-:S13]  /*04d0*/  PLOP3.LUT P0, PT, PT, PT, PT, 0x8, 0x80 ;  /* 0x000000000080781c */ /* 0x000fda0003f0e170 */
.L_x_5:
[----:B------:R-:W0:Y:S08]  /*04e0*/  LDC.64 R16, c[0x0][0x380] ;  /* 0x0000e000ff107b82 */ /* 0x000e300000000a00 */
[----:B--2---:R-:W1:Y:S01]  /*04f0*/  LDC.64 R14, c[0x0][0x388] ;  /* 0x0000e200ff0e7b82 */ /* 0x004e620000000a00 */
[----:B0-----:R-:W-:-:S06]  /*0500*/  IMAD.WIDE.U32 R18, R9, 0x4, R16 ;  /* 0x0000000409127825 */ /* 0x001fcc00078e0010 */
[----:B------:R-:W2:Y:S01]  /*0510*/  LDG.E R18, desc[UR4][R18.64] ;  /* 0x0000000412127981 */ /* 0x000ea2000c1e1900 */
[----:B-1----:R-:W-:-:S05]  /*0520*/  IMAD.WIDE.U32 R20, R9, 0x4, R14 ;  /* 0x0000000409147825 */ /* 0x002fca00078e000e */
[----:B------:R-:W2:Y:S01]  /*0530*/  LDG.E R23, desc[UR4][R20.64] ;  /* 0x0000000414177981 */ /* 0x000ea2000c1e1900 */
[----:B------:R-:W-:-:S04]  /*0540*/  IMAD.WIDE.U32 R28, R7, 0x4, R16 ;  /* 0x00000004071c7825 */ /* 0x000fc800078e0010 */
[----:B------:R-:W-:-:S04]  /*0550*/  IMAD.WIDE.U32 R26, R7, 0x4, R14 ;  /* 0x00000004071a7825 */ /* 0x000fc800078e000e */
[----:B--2---:R-:W-:-:S05]  /*0560*/  FADD R8, R18, R23 ;  /* 0x0000001712087221 */ /* 0x004fca0000000000 */
[----:B------:R0:W-:Y:S04]  /*0570*/  STG.E desc[UR4][R20.64], R8 ;  /* 0x0000000814007986 */ /* 0x0001e8000c101904 */
[----:B------:R-:W2:Y:S04]  /*0580*/  LDG.E R28, desc[UR4][R28.64] ;  /* 0x000000041c1c7981 */ /* 0x000ea8000c1e1900 */
[----:B------:R-:W2:Y:S01]  /*0590*/  LDG.E R23, desc[UR4][R26.64] ;  /* 0x000000041a177981 */ /* 0x000ea2000c1e1900 */
[----:B------:R-:W-:-:S04]  /*05a0*/  IMAD.WIDE.U32 R24, R11, 0x4, R16 ;  /* 0x000000040b187825 */ /* 0x000fc800078e0010 */
[----:B--2---:R-:W-:Y:S01]  /*05b0*/  FADD R10, R28, R23 ;  /* 0x000000171c0a7221 */ /* 0x004fe20000000000 */
[----:B------:R-:W-:-:S04]  /*05c0*/  IMAD.WIDE.U32 R22, R11, 0x4, R14 ;  /* 0x000000040b167825 */ /* 0x000fc800078e000e */
[----:B------:R1:W-:Y:S04]  /*05d0*/  STG.E desc[UR4][R26.64], R10 ;  /* 0x0000000a1a007986 */ /* 0x0003e8000c101904 */
[----:B------:R-:W2:Y:S04]  /*05e0*/  LDG.E R24, desc[UR4][R24.64] ;  /* 0x0000000418187981 */ /* 0x000ea8000c1e1900 */
[----:B------:R-:W2:Y:S01]  /*05f0*/  LDG.E R19, desc[UR4][R22.64] ;  /* 0x0000000416137981 */ /* 0x000ea2000c1e1900 */
[----:B0-----:R-:W-:-:S04]  /*0600*/  IMAD.WIDE.U32 R20, R13, 0x4, R14 ;  /* 0x000000040d147825 */ /* 0x001fc800078e000e */
[----:B--2---:R-:W-:Y:S01]  /*0610*/  FADD R12, R24, R19 ;  /* 0x00000013180c7221 */ /* 0x004fe20000000000 */
[----:B------:R-:W-:-:S04]  /*0620*/  IMAD.WIDE.U32 R18, R13, 0x4, R16 ;  /* 0x000000040d127825 */ /* 0x000fc800078e0010 */
[----:B------:R0:W-:Y:S04]  /*0630*/  STG.E desc[UR4][R22.64], R12 ;  /* 0x0000000c16007986 */ /* 0x0001e8000c101904 */
[----:B------:R-:W2:Y:S04]  /*0640*/  LDG.E R18, desc[UR4][R18.64] ;  /* 0x0000000412127981 */ /* 0x000ea8000c1e1900 */
[----:B------:R-:W2:Y:S01]  /*0650*/  LDG.E R8, desc[UR4][R20.64] ;  /* 0x0000000414087981 */ /* 0x000ea2000c1e1900 */
[----:B------:R-:W-:-:S05]  /*0660*/  LEA R29, R0, R9, 0x2 ;  /* 0x00000009001d7211 */ /* 0x000fca00078e10ff */
[----:B-1----:R-:W-:-:S04]  /*0670*/  IMAD.WIDE.U32 R26, R29, 0x4, R16 ;  /* 0x000000041d1a7825 */ /* 0x002fc800078e0010 */
[----:B--2---:R-:W-:Y:S01]  /*0680*/  FADD R28, R18, R8 ;  /* 0x00000008121c7221 */ /* 0x004fe20000000000 */
[----:B------:R-:W-:-:S04]  /*0690*/  IMAD.WIDE.U32 R8, R29, 0x4, R14 ;  /* 0x000000041d087825 */ /* 0x000fc800078e000e */
[----:B------:R1:W-:Y:S04]  /*06a0*/  STG.E desc[UR4][R20.64], R28 ;  /* 0x0000001c14007986 */ /* 0x0003e8000c101904 */
[----:B------:R-:W2:Y:S04]  /*06b0*/  LDG.E R26, desc[UR4][R26.64] ;  /* 0x000000041a1a7981 */ /* 0x000ea8000c1e1900 */
[----:B------:R-:W2:Y:S01]  /*06c0*/  LDG.E R25, desc[UR4][R8.64] ;  /* 0x0000000408197981 */ /* 0x000ea2000c1e1900 */
[----:B------:R-:W-:-:S04]  /*06d0*/  IMAD R7, R0, 0x4, R7 ;  /* 0x0000000400077824 */ /* 0x000fc800078e0207 */
[----:B0-----:R-:W-:-:S04]  /*06e0*/  IMAD.WIDE.U32 R22, R7, 0x4, R16 ;  /* 0x0000000407167825 */ /* 0x001fc800078e0010 */
[----:B------:R-:W-:-:S04]  /*06f0*/  IMAD.WIDE.U32 R18, R7, 0x4, R14 ;  /* 0x0000000407127825 */ /* 0x000fc800078e000e */
[----:B--2---:R-:W-:-:S05]  /*0700*/  FADD R12, R26, R25 ;  /* 0x000000191a0c7221 */ /* 0x004fca0000000000 */
        /* <DEDUP_REMOVED lines=10> */
[----:B------:R-:W-:-:S05]  /*07b0*/  LEA R27, R0, R13, 0x2 ;  /* 0x0000000d001b7211 */ /* 0x000fca00078e10ff */
[----:B0-----:R-:W-:-:S04]  /*07c0*/  IMAD.WIDE.U32 R12, R27, 0x4, R16 ;  /* 0x000000041b0c7825 */ /* 0x001fc800078e0010 */
[----:B------:R-:W-:-:S04]  /*07d0*/  IMAD.WIDE.U32 R8, R27, 0x4, R14 ;  /* 0x000000041b087825 */ /* 0x000fc800078e000e */
[----:B--2---:R-:W-:-:S05]  /*07e0*/  FADD R26, R20, R26 ;  /* 0x0000001a141a7221 */ /* 0x004fca0000000000 */
[----:B------:R0:W-:Y:S04]  /*07f0*/  STG.E desc[UR4][R10.64], R26 ;  /* 0x0000001a0a007986 */ /* 0x0001e8000c101904 */
[----:B------:R-:W2:Y:S04]  /*0800*/  LDG.E R12, desc[UR4][R12.64] ;  /* 0x000000040c0c7981 */ /* 0x000ea8000c1e1900 */
[----:B------:R-:W2:Y:S01]  /*0810*/  LDG.E R23, desc[UR4][R8.64] ;  /* 0x0000000408177981 */ /* 0x000ea2000c1e1900 */
[----:B------:R-:W-:-:S05]  /*0820*/  LEA R29, R0, R29, 0x2 ;  /* 0x0000001d001d7211 */ /* 0x000fca00078e10ff */
[----:B------:R-:W-:-:S04]  /*0830*/  IMAD.WIDE.U32 R20, R29, 0x4, R16 ;  /* 0x000000041d147825 */ /* 0x000fc800078e0010 */
[----:B-1----:R-:W-:-:S04]  /*0840*/  IMAD.WIDE.U32 R18, R29, 0x4, R14 ;  /* 0x000000041d127825 */ /* 0x002fc800078e000e */
[----:B--2---:R-:W-:-:S05]  /*0850*/  FADD R23, R12, R23 ;  /* 0x000000170c177221 */ /* 0x004fca0000000000 */
[----:B------:R1:W-:Y:S04]  /*0860*/  STG.E desc[UR4][R8.64], R23 ;  /* 0x0000001708007986 */ /* 0x0003e8000c101904 */
[----:B------:R-:W2:Y:S04]  /*0870*/  LDG.E R20, desc[UR4][R20.64] ;  /* 0x0000000414147981 */ /* 0x000ea8000c1e1900 */
[----:B------:R-:W2:Y:S01]  /*0880*/  LDG.E R22, desc[UR4][R18.64] ;  /* 0x0000000412167981 */ /* 0x000ea2000c1e1900 */
[----:B------:R-:W-:-:S05]  /*0890*/  LEA R7, R0, R7, 0x2 ;  /* 0x0000000700077211 */ /* 0x000fca00078e10ff */
[----:B------:R-:W-:-:S04]  /*08a0*/  IMAD.WIDE.U32 R12, R7, 0x4, R16 ;  /* 0x00000004070c7825 */ /* 0x000fc800078e0010 */
[----:B0-----:R-:W-:-:S04]  /*08b0*/  IMAD.WIDE.U32 R10, R7, 0x4, R14 ;  /* 0x00000004070a7825 */ /* 0x001fc800078e000e */
        /* <DEDUP_REMOVED lines=33> */
[----:B-1----:R-:W-:-:S04]  /*0ad0*/  IMAD.WIDE.U32 R12, R25, 0x4, R16 ;  /* 0x00000004190c7825 */ /* 0x002fc800078e0010 */
[----:B------:R-:W-:-:S04]  /*0ae0*/  IMAD.WIDE.U32 R20, R25, 0x4, R14 ;  /* 0x0000000419147825 */ /* 0x000fc800078e000e */
[----:B--2---:R-:W-:-:S05]  /*0af0*/  FADD R23, R18, R24 ;  /* 0x0000001812177221 */ /* 0x004fca0000000000 */
[----:B------:R1:W-:Y:S04]  /*0b00*/  STG.E desc[UR4][R8.64], R23 ;  /* 0x0000001708007986 */ /* 0x0003e8000c101904 */
[----:B------:R-:W2:Y:S04]  /*0b10*/  LDG.E R12, desc[UR4][R12.64] ;  /* 0x000000040c0c7981 */ /* 0x000ea8000c1e1900 */
[----:B------:R-:W2:Y:S01]  /*0b20*/  LDG.E R24, desc[UR4][R20.64] ;  /* 0x0000000414187981 */ /* 0x000ea2000c1e1900 */
[----:B------:R-:W-:-:S05]  /*0b30*/  LEA R27, R0, R27, 0x2 ;  /* 0x0000001b001b7211 */ /* 0x000fca00078e10ff */
[----:B------:R-:W-:-:S04]  /*0b40*/  IMAD.WIDE.U32 R16, R27, 0x4, R16 ;  /* 0x000000041b107825 */ /* 0x000fc800078e0010 */
[----:B------:R-:W-:-:S04]  /*0b50*/  IMAD.WIDE.U32 R14, R27, 0x4, R14 ;  /* 0x000000041b0e7825 */ /* 0x000fc800078e000e */
[----:B--2---:R-:W-:-:S05]  /*0b60*/  FADD R24, R12, R24 ;  /* 0x000000180c187221 */ /* 0x004fca0000000000 */
[----:B------:R2:W-:Y:S04]  /*0b70*/  STG.E desc[UR4][R20.64], R24 ;  /* 0x0000001814007986 */ /* 0x0005e8000c101904 */
[----:B------:R-:W3:Y:S04]  /*0b80*/  LDG.E R16, desc[UR4][R16.64] ;  /* 0x0000000410107981 */ /* 0x000ee8000c1e1900 */
[----:B0-----:R-:W3:Y:S01]  /*0b90*/  LDG.E R11, desc[UR4][R14.64] ;  /* 0x000000040e0b7981 */ /* 0x001ee2000c1e1900 */
[----:B------:R-:W-:-:S04]  /*0ba0*/  IADD3 R6, PT, PT, R6, 0x10, RZ ;  /* 0x0000001006067810 */ /* 0x000fc80007ffe0ff */
[----:B------:R-:W-:Y:S02]  /*0bb0*/  ISETP.GE.AND P1, PT, R6, -0xc, PT ;  /* 0xfffffff40600780c */ /* 0x000fe40003f26270 */
[C---:B------:R-:W-:Y:S02]  /*0bc0*/  LEA R7, R0.reuse, R7, 0x2 ;  /* 0x0000000700077211 */ /* 0x040fe400078e10ff */
[C---:B------:R-:W-:Y:S02]  /*0bd0*/  LEA R13, R0.reuse, R27, 0x2 ;  /* 0x0000001b000d7211 */ /* 0x040fe400078e10ff */
[----:B-1----:R-:W-:Y:S01]  /*0be0*/  LEA R9, R0, R29, 0x2 ;  /* 0x0000001d00097211 */ /* 0x002fe200078e10ff */
[----:B---3--:R-:W-:-:S05]  /*0bf0*/  FADD R19, R16, R11 ;  /* 0x0000000b10137221 */ /* 0x008fca0000000000 */
[----:B------:R2:W-:Y:S01]  /*0c00*/  STG.E desc[UR4][R14.64], R19 ;  /* 0x000000130e007986 */ /* 0x0005e2000c101904 */
[----:B------:R-:W-:Y:S01]  /*0c10*/  LEA R11, R0, R25, 0x2 ;  /* 0x00000019000b7211 */ /* 0x000fe200078e10ff */
[----:B------:R-:W-:Y:S06]  /*0c20*/  @!P1 BRA `(.L_x_5) ;  /* 0xfffffff8002c9947 */ /* 0x000fec000383ffff */
.L_x_4:
[----:B------:R-:W-:-:S05]  /*0c30*/  IMAD.MOV R8, RZ, RZ, -R6 ;  /* 0x000000ffff087224 */ /* 0x000fca00078e0a06 */
[----:B------:R-:W-:-:S13]  /*0c40*/  ISETP.GT.AND P1, PT, R8, 0x4, PT ;  /* 0x000000040800780c */ /* 0x000fda0003f24270 */
[----:B------:R-:W-:Y:S05]  /*0c50*/  @!P1 BRA `(.L_x_6) ;  /* 0x0000000000f09947 */ /* 0x000fea0003800000 */
        /* <DEDUP_REMOVED lines=50> */
[----:B------:R-:W2:Y:S04]  /*0f80*/  LDG.E R16, desc[UR4][R16.64] ;  /* 0x0000000410107981 */ /* 0x000ea8000c1e1900 */
[----:B0-----:R-:W2:Y:S01]  /*0f90*/  LDG.E R9, desc[UR4][R14.64] ;  /* 0x000000040e097981 */ /* 0x001ea2000c1e1900 */
[----:B------:R-:W-:Y:S02]  /*0fa0*/  PLOP3.LUT P0, PT, PT, PT, PT, 0x8, 0x80 ;  /* 0x000000000080781c */ /* 0x000fe40003f0e170 */
[----:B------:R-:W-:-:S02]  /*0fb0*/  IADD3 R6, PT, PT, R6, 0x8, RZ ;  /* 0x0000000806067810 */ /* 0x000fc40007ffe0ff */
[C---:B------:R-:W-:Y:S02]  /*0fc0*/  LEA R7, R0.reuse, R7, 0x2 ;  /* 0x0000000700077211 */ /* 0x040fe400078e10ff */
[C---:B------:R-:W-:Y:S02]  /*0fd0*/  LEA R11, R0.reuse, R25, 0x2 ;  /* 0x00000019000b7211 */ /* 0x040fe400078e10ff */
[----:B------:R-:W-:Y:S01]  /*0fe0*/  LEA R13, R0, R13, 0x2 ;  /* 0x0000000d000d7211 */ /* 0x000fe200078e10ff */
[----:B--2---:R-:W-:-:S05]  /*0ff0*/  FADD R23, R16, R9 ;  /* 0x0000000910177221 */ /* 0x004fca0000000000 */
[----:B------:R1:W-:Y:S01]  /*1000*/  STG.E desc[UR4][R14.64], R23 ;  /* 0x000000170e007986 */ /* 0x0003e2000c101904 */
[----:B------:R-:W-:-:S07]  /*1010*/  LEA R9, R0, R29, 0x2 ;  /* 0x0000001d00097211 */ /* 0x000fce00078e10ff */
.L_x_6:
[----:B------:R-:W-:-:S13]  /*1020*/  ISETP.NE.OR P0, PT, R6, RZ, P0 ;  /* 0x000000ff0600720c */ /* 0x000fda0000705670 */
[----:B------:R-:W-:Y:S05]  /*1030*/  @!P0 BRA `(.L_x_2) ;  /* 0x0000000000848947 */ /* 0x000fea0003800000 */
.L_x_3:
[----:B-12---:R-:W0:Y:S08]  /*1040*/  LDC.64 R18, c[0x0][0x380] ;  /* 0x0000e000ff127b82 */ /* 0x006e300000000a00 */
[----:B---3--:R-:W1:Y:S01]  /*1050*/  LDC.64 R16, c[0x0][0x388] ;  /* 0x0000e200ff107b82 */ /* 0x008e620000000a00 */
[----:B0-----:R-:W-:-:S06]  /*1060*/  IMAD.WIDE.U32 R28, R9, 0x4, R18 ;  /* 0x00000004091c7825 */ /* 0x001fcc00078e0012 */
[----:B------:R-:W2:Y:S01]  /*1070*/  LDG.E R28, desc[UR4][R28.64] ;  /* 0x000000041c1c7981 */ /* 0x000ea2000c1e1900 */
[----:B-1----:R-:W-:-:S05]  /*1080*/  IMAD.WIDE.U32 R20, R9, 0x4, R16 ;  /* 0x0000000409147825 */ /* 0x002fca00078e0010 */
[----:B------:R-:W2:Y:S01]  /*1090*/  LDG.E R15, desc[UR4][R20.64] ;  /* 0x00000004140f7981 */ /* 0x000ea2000c1e1900 */
[----:B------:R-:W-:-:S04]  /*10a0*/  IMAD.WIDE.U32 R22, R7, 0x4, R18 ;  /* 0x0000000407167825 */ /* 0x000fc800078e0012 */
[----:B--2---:R-:W-:Y:S01]  /*10b0*/  FADD R8, R28, R15 ;  /* 0x0000000f1c087221 */ /* 0x004fe20000000000 */
[----:B------:R-:W-:-:S04]  /*10c0*/  IMAD.WIDE.U32 R14, R7, 0x4, R16 ;  /* 0x00000004070e7825 */ /* 0x000fc800078e0010 */
        /* <DEDUP_REMOVED lines=10> */
[----:B------:R-:W-:-:S04]  /*1170*/  IMAD.WIDE.U32 R16, R13, 0x4, R16 ;  /* 0x000000040d107825 */ /* 0x000fc800078e0010 */
[----:B--2---:R-:W-:-:S05]  /*1180*/  FADD R29, R24, R29 ;  /* 0x0000001d181d7221 */ /* 0x004fca0000000000 */
[----:B------:R3:W-:Y:S04]  /*1190*/  STG.E desc[UR4][R26.64], R29 ;  /* 0x0000001d1a007986 */ /* 0x0007e8000c101904 */
[----:B------:R-:W2:Y:S04]  /*11a0*/  LDG.E R18, desc[UR4][R18.64] ;  /* 0x0000000412127981 */ /* 0x000ea8000c1e1900 */
[----:B0-----:R-:W2:Y:S01]  /*11b0*/  LDG.E R21, desc[UR4][R16.64] ;  /* 0x0000000410157981 */ /* 0x001ea2000c1e1900 */
[----:B------:R-:W-:-:S04]  /*11c0*/  IADD3 R6, PT, PT, R6, 0x4, RZ ;  /* 0x0000000406067810 */ /* 0x000fc80007ffe0ff */
[----:B------:R-:W-:Y:S02]  /*11d0*/  ISETP.NE.AND P0, PT, R6, RZ, PT ;  /* 0x000000ff0600720c */ /* 0x000fe40003f05270 */
[C---:B------:R-:W-:Y:S02]  /*11e0*/  LEA R7, R0.reuse, R7, 0x2 ;  /* 0x0000000700077211 */ /* 0x040fe400078e10ff */
[C---:B------:R-:W-:Y:S02]  /*11f0*/  LEA R11, R0.reuse, R11, 0x2 ;  /* 0x0000000b000b7211 */ /* 0x040fe400078e10ff */
[C---:B------:R-:W-:Y:S02]  /*1200*/  LEA R13, R0.reuse, R13, 0x2 ;  /* 0x0000000d000d7211 */ /* 0x040fe400078e10ff */
[----:B------:R-:W-:Y:S01]  /*1210*/  LEA R9, R0, R9, 0x2 ;  /* 0x0000000900097211 */ /* 0x000fe200078e10ff */
[----:B--2---:R-:W-:-:S05]  /*1220*/  FADD R21, R18, R21 ;  /* 0x0000001512157221 */ /* 0x004fca0000000000 */
[----:B------:R3:W-:Y:S01]  /*1230*/  STG.E desc[UR4][R16.64], R21 ;  /* 0x0000001510007986 */ /* 0x0007e2000c101904 */
[----:B------:R-:W-:Y:S05]  /*1240*/  @P0 BRA `(.L_x_3) ;  /* 0xfffffffc007c0947 */ /* 0x000fea000383ffff */
.L_x_2:
[----:B------:R-:W-:-:S13]  /*1250*/  ISETP.NE.AND P0, PT, R4, RZ, PT ;  /* 0x000000ff0400720c */ /* 0x000fda0003f05270 */
[----:B------:R-:W-:Y:S05]  /*1260*/  @!P0 EXIT ;  /* 0x000000000000894d */ /* 0x000fea0003800000 */
[----:B------:R-:W0:Y:S01]  /*1270*/  LDC.64 R6, c[0x0][0x380] ;  /* 0x0000e000ff067b82 */ /* 0x000e220000000a00 */
[----:B------:R-:W-:Y:S01]  /*1280*/  IMAD R2, R0, R5, R2 ;  /* 0x0000000500027224 */ /* 0x000fe200078e0202 */
[----:B---3--:R-:W-:-:S03]  /*1290*/  IADD3 R10, PT, PT, -R4, RZ, RZ ;  /* 0x000000ff040a7210 */ /* 0x008fc60007ffe1ff */
[----:B------:R-:W-:-:S03]  /*12a0*/  IMAD R11, R3, UR6, R2 ;  /* 0x00000006030b7c24 */ /* 0x000fc6000f8e0202 */
[----:B------:R-:W3:Y:S04]  /*12b0*/  LDC.64 R8, c[0x0][0x388] ;  /* 0x0000e200ff087b82 */ /* 0x000ee80000000a00 */
.L_x_7:
[----:B0-----:R-:W-:-:S04]  /*12c0*/  IMAD.WIDE.U32 R2, R11, 0x4, R6 ;  /* 0x000000040b027825 */ /* 0x001fc800078e0006 */
[----:B---34-:R-:W-:Y:S02]  /*12d0*/  IMAD.WIDE.U32 R4, R11, 0x4, R8 ;  /* 0x000000040b047825 */ /* 0x018fe400078e0008 */
[----:B------:R-:W3:Y:S04]  /*12e0*/  LDG.E R2, desc[UR4][R2.64] ;  /* 0x0000000402027981 */ /* 0x000ee8000c1e1900 */
[----:B------:R-:W3:Y:S01]  /*12f0*/  LDG.E R13, desc[UR4][R4.64] ;  /* 0x00000004040d7981 */ /* 0x000ee2000c1e1900 */
[----:B------:R-:W-:Y:S01]  /*1300*/  VIADD R10, R10, 0x1 ;  /* 0x000000010a0a7836 */ /* 0x000fe20000000000 */
[----:B------:R-:W-:-:S04]  /*1310*/  IADD3 R11, PT, PT, R0, R11, RZ ;  /* 0x0000000b000b7210 */ /* 0x000fc80007ffe0ff */
[----:B------:R-:W-:Y:S01]  /*1320*/  ISETP.NE.AND P0, PT, R10, RZ, PT ;  /* 0x000000ff0a00720c */ /* 0x000fe20003f05270 */
[----:B---3--:R-:W-:-:S05]  /*1330*/  FADD R13, R2, R13 ;  /* 0x0000000d020d7221 */ /* 0x008fca0000000000 */
[----:B------:R4:W-:Y:S07]  /*1340*/  STG.E desc[UR4][R4.64], R13 ;  /* 0x0000000d04007986 */ /* 0x0009ee000c101904 */
[----:B------:R-:W-:Y:S05]  /*1350*/  @P0 BRA `(.L_x_7) ;  /* 0xfffffffc00d80947 */ /* 0x000fea000383ffff */
[----:B------:R-:W-:Y:S05]  /*1360*/  EXIT ;  /* 0x000000000000794d */ /* 0x000fea0003800000 */
        .weak           $__internal_0_$__cuda_sm20_div_u64
        .type           $__internal_0_$__cuda_sm20_div_u64,@function
        .size           $__internal_0_$__cuda_sm20_div_u64,(.L_x_85 - $__internal_0_$__cuda_sm20_div_u64)
$__internal_0_$__cuda_sm20_div_u64:
[----:B------:R-:W0:Y:S02]  /*1370*/  LDC R2, c[0x0][0x390] ;  /* 0x0000e400ff027b82 */ /* 0x000e240000000800 */
[----:B0-----:R-:W0:Y:S08]  /*1380*/  I2F.U64.RP R8, R2 ;  /* 0x0000000200087312 */ /* 0x001e300000309000 */
[----:B0-----:R-:W0:Y:S02]  /*1390*/  MUFU.RCP R8, R8 ;  /* 0x0000000800087308 */ /* 0x001e240000001000 */
[----:B0-----:R-:W-:-:S06]  /*13a0*/  IADD3 R4, PT, PT, R8, 0x1ffffffe, RZ ;  /* 0x1ffffffe08047810 */ /* 0x001fcc0007ffe0ff */
[----:B------:R-:W0:Y:S02]  /*13b0*/  F2I.U64.TRUNC R4, R4 ;  /* 0x0000000400047311 */ /* 0x000e24000020d800 */
[----:B0-----:R-:W-:-:S04]  /*13c0*/  IMAD.WIDE.U32 R6, R4, R2, RZ ;  /* 0x0000000204067225 */ /* 0x001fc800078e00ff */
[----:B------:R-:W-:Y:S01]  /*13d0*/  IMAD R7, R4, R3, R7 ;  /* 0x0000000304077224 */ /* 0x000fe200078e0207 */
[----:B------:R-:W-:-:S03]  /*13e0*/  IADD3 R9, P0, PT, RZ, -R6, RZ ;  /* 0x80000006ff097210 */ /* 0x000fc60007f1e0ff */
[----:B------:R-:W-:Y:S02]  /*13f0*/  IMAD R7, R5, R2, R7 ;  /* 0x0000000205077224 */ /* 0x000fe400078e0207 */
[----:B------:R-:W-:-:S03]  /*1400*/  IMAD.HI.U32 R6, R4, R9, RZ ;  /* 0x0000000904067227 */ /* 0x000fc600078e00ff */
[----:B------:R-:W-:Y:S02]  /*1410*/  IADD3.X R11, PT, PT, RZ, ~R7, RZ, P0, !PT ;  /* 0x80000007ff0b7210 */ /* 0x000fe400007fe4ff */
[----:B------:R-:W-:-:S03]  /*1420*/  MOV R7, R4 ;  /* 0x0000000400077202 */ /* 0x000fc60000000f00 */
[-C--:B------:R-:W-:Y:S02]  /*1430*/  IMAD R13, R5, R11.reuse, RZ ;  /* 0x0000000b050d7224 */ /* 0x080fe400078e02ff */
[----:B------:R-:W-:-:S04]  /*1440*/  IMAD.WIDE.U32 R6, P0, R4, R11, R6 ;  /* 0x0000000b04067225 */ /* 0x000fc80007800006 */
[----:B------:R-:W-:-:S04]  /*1450*/  IMAD.HI.U32 R11, R5, R11, RZ ;  /* 0x0000000b050b7227 */ /* 0x000fc800078e00ff */
[----:B------:R-:W-:-:S05]  /*1460*/  IMAD.HI.U32 R6, P1, R5, R9, R6 ;  /* 0x0000000905067227 */ /* 0x000fca0007820006 */
[----:B------:R-:W-:Y:S02]  /*1470*/  IADD3 R7, P2, PT, R13, R6, RZ ;  /* 0x000000060d077210 */ /* 0x000fe40007f5e0ff */
[----:B------:R-:W-:-:S03]  /*1480*/  IADD3.X R6, PT, PT, R11, R5, RZ, P0, !PT ;  /* 0x000000050b067210 */ /* 0x000fc600007fe4ff */
[----:B------:R-:W-:Y:S01]  /*1490*/  IMAD.WIDE.U32 R4, R7, R2, RZ ;  /* 0x0000000207047225 */ /* 0x000fe200078e00ff */
[----:B------:R-:W-:-:S03]  /*14a0*/  IADD3.X R9, PT, PT, RZ, RZ, R6, P2, P1 ;  /* 0x000000ffff097210 */ /* 0x000fc600017e2406 */
[----:B------:R-:W-:Y:S01]  /*14b0*/  IMAD R5, R7, R3, R5 ;  /* 0x0000000307057224 */ /* 0x000fe200078e0205 */
[----:B------:R-:W-:-:S03]  /*14c0*/  IADD3 R11, P0, PT, RZ, -R4, RZ ;  /* 0x80000004ff0b7210 */ /* 0x000fc60007f1e0ff */
[----:B------:R-:W-:Y:S02]  /*14d0*/  IMAD R5, R9, R2, R5 ;  /* 0x0000000209057224 */ /* 0x000fe400078e0205 */
[----:B------:R-:W-:-:S03]  /*14e0*/  IMAD.HI.U32 R6, R7, R11, RZ ;  /* 0x0000000b07067227 */ /* 0x000fc600078e00ff */
[----:B------:R-:W-:Y:S01]  /*14f0*/  IADD3.X R4, PT, PT, RZ, ~R5, RZ, P0, !PT ;  /* 0x80000005ff047210 */ /* 0x000fe200007fe4ff */
[----:B------:R-:W-:-:S04]  /*1500*/  HFMA2 R5, -RZ, RZ, 0, 0 ;  /* 0x00000000ff057431 */ /* 0x000fc800000001ff */
[----:B------:R-:W-:-:S04]  /*1510*/  IMAD.WIDE.U32 R6, P0, R7, R4, R6 ;  /* 0x0000000407067225 */ /* 0x000fc80007800006 */
[C---:B------:R-:W-:Y:S02]  /*1520*/  IMAD R8, R9.reuse, R4, RZ ;  /* 0x0000000409087224 */ /* 0x040fe400078e02ff */
[----:B------:R-:W-:-:S04]  /*1530*/  IMAD.HI.U32 R7, P1, R9, R11, R6 ;  /* 0x0000000b09077227 */ /* 0x000fc80007820006 */
[----:B------:R-:W-:Y:S01]  /*1540*/  IMAD.HI.U32 R6, R9, R4, RZ ;  /* 0x0000000409067227 */ /* 0x000fe200078e00ff */
[----:B------:R-:W-:-:S04]  /*1550*/  IADD3 R7, P2, PT, R8, R7, RZ ;  /* 0x0000000708077210 */ /* 0x000fc80007f5e0ff */
[----:B------:R-:W-:Y:S01]  /*1560*/  IADD3.X R9, PT, PT, R6, R9, RZ, P0, !PT ;  /* 0x0000000906097210 */ /* 0x000fe200007fe4ff */
[----:B------:R-:W-:-:S03]  /*1570*/  IMAD.HI.U32 R4, R7, 0x2, RZ ;  /* 0x0000000207047827 */ /* 0x000fc600078e00ff */
[----:B------:R-:W-:Y:S01]  /*1580*/  IADD3.X R9, PT, PT, RZ, RZ, R9, P2, P1 ;  /* 0x000000ffff097210 */ /* 0x000fe200017e2409 */
[----:B------:R-:W-:-:S04]  /*1590*/  IMAD.WIDE.U32 R4, RZ, R7, R4 ;  /* 0x00000007ff047225 */ /* 0x000fc800078e0004 */
[----:B------:R-:W-:-:S05]  /*15a0*/  IMAD.HI.U32 R4, P0, R9, 0x2, R4 ;  /* 0x0000000209047827 */ /* 0x000fca0007800004 */
[----:B------:R-:W-:Y:S02]  /*15b0*/  IADD3 R7, P1, PT, RZ, R4, RZ ;  /* 0x00000004ff077210 */ /* 0x000fe40007f3e0ff */
[----:B------:R-:W-:-:S03]  /*15c0*/  IADD3.X R6, PT, PT, RZ, RZ, RZ, P0, !PT ;  /* 0x000000ffff067210 */ /* 0x000fc600007fe4ff */
[----:B------:R-:W-:Y:S01]  /*15d0*/  IMAD.WIDE.U32 R4, R7, R2, RZ ;  /* 0x0000000207047225 */ /* 0x000fe200078e00ff */
[----:B------:R-:W-:-:S03]  /*15e0*/  IADD3.X R9, PT, PT, RZ, R6, RZ, P1, !PT ;  /* 0x00000006ff097210 */ /* 0x000fc60000ffe4ff */
[----:B------:R-:W-:Y:S01]  /*15f0*/  IMAD R5, R7, R3, R5 ;  /* 0x0000000307057224 */ /* 0x000fe200078e0205 */
[----:B------:R-:W-:-:S03]  /*1600*/  IADD3 R11, P1, PT, -R4, 0x2, RZ ;  /* 0x00000002040b7810 */ /* 0x000fc60007f3e1ff */
[-C--:B------:R-:W-:Y:S01]  /*1610*/  IMAD R5, R9, R2.reuse, R5 ;  /* 0x0000000209057224 */ /* 0x080fe200078e0205 */
[----:B------:R-:W-:-:S04]  /*1620*/  ISETP.GE.U32.AND P0, PT, R11, R2, PT ;  /* 0x000000020b00720c */ /* 0x000fc80003f06070 */
[----:B------:R-:W-:Y:S02]  /*1630*/  IADD3.X R10, PT, PT, RZ, ~R5, RZ, P1, !PT ;  /* 0x80000005ff0a7210 */ /* 0x000fe40000ffe4ff */
[----:B------:R-:W-:Y:S02]  /*1640*/  IADD3 R5, P2, PT, R11, -R2, RZ ;  /* 0x800000020b057210 */ /* 0x000fe40007f5e0ff */
[----:B------:R-:W-:Y:S02]  /*1650*/  IADD3 R4, P1, PT, R7, 0x1, RZ ;  /* 0x0000000107047810 */ /* 0x000fe40007f3e0ff */
[----:B------:R-:W-:Y:S02]  /*1660*/  ISETP.GE.U32.AND.EX P0, PT, R10, R3, PT, P0 ;  /* 0x000000030a00720c */ /* 0x000fe40003f06100 */
[----:B------:R-:W-:Y:S02]  /*1670*/  IADD3.X R8, PT, PT, ~R3, R10, RZ, P2, !PT ;  /* 0x0000000a03087210 */ /* 0x000fe400017fe5ff */
[----:B------:R-:W-:-:S02]  /*1680*/  IADD3.X R6, PT, PT, RZ, R9, RZ, P1, !PT ;  /* 0x00000009ff067210 */ /* 0x000fc40000ffe4ff */
[----:B------:R-:W-:Y:S02]  /*1690*/  SEL R5, R5, R11, P0 ;  /* 0x0000000b05057207 */ /* 0x000fe40000000000 */
[----:B------:R-:W-:Y:S02]  /*16a0*/  SEL R7, R4, R7, P0 ;  /* 0x0000000704077207 */ /* 0x000fe40000000000 */
[----:B------:R-:W-:Y:S02]  /*16b0*/  SEL R8, R8, R10, P0 ;  /* 0x0000000a08087207 */ /* 0x000fe40000000000 */
[----:B------:R-:W-:Y:S02]  /*16c0*/  SEL R6, R6, R9, P0 ;  /* 0x0000000906067207 */ /* 0x000fe40000000000 */
[----:B------:R-:W-:Y:S02]  /*16d0*/  ISETP.GE.U32.AND P0, PT, R5, R2, PT ;  /* 0x000000020500720c */ /* 0x000fe40003f06070 */
[----:B------:R-:W-:-:S02]  /*16e0*/  ISETP.NE.U32.AND P1, PT, R2, RZ, PT ;  /* 0x000000ff0200720c */ /* 0x000fc40003f25070 */
[----:B------:R-:W-:Y:S02]  /*16f0*/  IADD3 R4, P2, PT, R7, 0x1, RZ ;  /* 0x0000000107047810 */ /* 0x000fe40007f5e0ff */
[----:B------:R-:W-:Y:S02]  /*1700*/  ISETP.GE.U32.AND.EX P0, PT, R8, R3, PT, P0 ;  /* 0x000000030800720c */ /* 0x000fe40003f06100 */
[----:B------:R-:W-:Y:S01]  /*1710*/  ISETP.NE.AND.EX P1, PT, R3, RZ, PT, P1 ;  /* 0x000000ff0300720c */ /* 0x000fe20003f25310 */
[----:B------:R-:W-:Y:S01]  /*1720*/  HFMA2 R3, -RZ, RZ, 0, 0 ;  /* 0x00000000ff037431 */ /* 0x000fe200000001ff */
[----:B------:R-:W-:Y:S02]  /*1730*/  IADD3.X R5, PT, PT, RZ, R6, RZ, P2, !PT ;  /* 0x00000006ff057210 */ /* 0x000fe400017fe4ff */
[----:B------:R-:W-:Y:S02]  /*1740*/  MOV R2, R0 ;  /* 0x0000000000027202 */ /* 0x000fe40000000f00 */
[----:B------:R-:W-:-:S02]  /*1750*/  SEL R4, R4, R7, P0 ;  /* 0x0000000704047207 */ /* 0x000fc40000000000 */
[----:B------:R-:W-:Y:S02]  /*1760*/  SEL R5, R5, R6, P0 ;  /* 0x0000000605057207 */ /* 0x000fe40000000000 */
[----:B------:R-:W-:Y:S02]  /*1770*/  SEL R4, R4, 0xffffffff, P1 ;  /* 0xffffffff04047807 */ /* 0x000fe40000800000 */
[----:B------:R-:W-:Y:S01]  /*1780*/  SEL R5, R5, 0xffffffff, P1 ;  /* 0xffffffff05057807 */ /* 0x000fe20000800000 */
[----:B------:R-:W-:Y:S06]  /*1790*/  RET.REL.NODEC R2 `(_Z3addPfS_ii) ;  /* 0xffffffe802187950 */ /* 0x000fec0003c3ffff */
.L_x_8:
[----:B------:R-:W-:-:S00]  /*17a0*/  BRA `(.L_x_8) ;  /* 0xfffffffc00fc7947 */ /* 0x000fc0000383ffff */
[----:B------:R-:W-:-:S00]  /*17b0*/  NOP ;  /* 0x0000000000007918 */ /* 0x000fc00000000000 */
        /* <DEDUP_REMOVED lines=12> */
.L_x_85:


//--------------------- .text._Z4geluPfii         --------------------------
	.section	.text._Z4geluPfii,"ax",@progbits
	.align	128
        .global         _Z4geluPfii
        .type           _Z4geluPfii,@function
        .size           _Z4geluPfii,(.L_x_86 - _Z4geluPfii)
        .other          _Z4geluPfii,@"STO_CUDA_ENTRY STV_DEFAULT"
_Z4geluPfii:
.text._Z4geluPfii:
[----:B------:R-:W-:Y:S08]  /*0000*/  LDC R1, c[0x0][0x37c] ;  /* 0x0000df00ff017b82 */ /* 0x000ff00000000800 */
[----:B------:R-:W0:Y:S08]  /*0010*/  S2UR UR4, SR_CTAID.X ;  /* 0x00000000000479c3 */ /* 0x000e300000002500 */
[----:B------:R-:W0:Y:S02]  /*0020*/  LDC R0, c[0x0][0x38c] ;  /* 0x0000e300ff007b82 */ /* 0x000e240000000800 */
[----:B0-----:R-:W-:-:S13]  /*0030*/  ISETP.LE.U32.AND P0, PT, R0, UR4, PT ;  /* 0x0000000400007c0c */ /* 0x001fda000bf03070 */
[----:B------:R-:W-:Y:S05]  /*0040*/  @P0 EXIT ;  /* 0x000000000000094d */ /* 0x000fea0003800000 */
[----:B------:R-:W0:Y:S08]  /*0050*/  LDC R19, c[0x0][0x360] ;  /* 0x0000d800ff137b82 */ /* 0x000e300000000800 */
[----:B------:R-:W0:Y:S02]  /*0060*/  LDC R8, c[0x0][0x388] ;  /* 0x0000e200ff087b82 */ /* 0x000e240000000800 */
[----:B0-----:R-:W-:-:S13]  /*0070*/  ISETP.GT.U32.AND P0, PT, R19, R8, PT ;  /* 0x000000081300720c */ /* 0x001fda0003f04070 */
[----:B------:R-:W-:Y:S05]  /*0080*/  @P0 EXIT ;  /* 0x000000000000094d */ /* 0x000fea0003800000 */
[----:B------:R-:W0:Y:S01]  /*0090*/  I2F.U32.RP R0, R19 ;  /* 0x0000001300007306 */ /* 0x000e220000209000 */
[----:B------:R-:W-:Y:S01]  /*00a0*/  ISETP.NE.U32.AND P2, PT, R19, RZ, PT ;  /* 0x000000ff1300720c */ /* 0x000fe20003f45070 */
[----:B------:R-:W1:Y:S01]  /*00b0*/  S2R R11, SR_TID.X ;  /* 0x00000000000b7919 */ /* 0x000e620000002100 */
[----:B------:R-:W2:Y:S01]  /*00c0*/  LDCU.64 UR6, c[0x0][0x358] ;  /* 0x00006b00ff0677ac */ /* 0x000ea20008000a00 */
[----:B------:R-:W-:-:S04]  /*00d0*/  IMAD.MOV.U32 R10, RZ, RZ, RZ ;  /* 0x000000ffff0a7224 */ /* 0x000fc800078e00ff */
[----:B0-----:R-:W0:Y:S02]  /*00e0*/  MUFU.RCP R0, R0 ;  /* 0x0000000000007308 */ /* 0x001e240000001000 */
[----:B0-----:R-:W-:-:S06]  /*00f0*/  IADD3 R2, PT, PT, R0, 0xffffffe, RZ ;  /* 0x0ffffffe00027810 */ /* 0x001fcc0007ffe0ff */
[----:B------:R0:W3:Y:S02]  /*0100*/  F2I.FTZ.U32.TRUNC.NTZ R3, R2 ;  /* 0x0000000200037305 */ /* 0x0000e4000021f000 */
[----:B0-----:R-:W-:Y:S02]  /*0110*/  HFMA2 R2, -RZ, RZ, 0, 0 ;  /* 0x00000000ff027431 */ /* 0x001fe400000001ff */
[----:B---3--:R-:W-:-:S04]  /*0120*/  IMAD.MOV R4, RZ, RZ, -R3 ;  /* 0x000000ffff047224 */ /* 0x008fc800078e0a03 */
[----:B------:R-:W-:-:S04]  /*0130*/  IMAD R5, R4, R19, RZ ;  /* 0x0000001304057224 */ /* 0x000fc800078e02ff */
[----:B------:R-:W-:-:S06]  /*0140*/  IMAD.HI.U32 R3, R3, R5, R2 ;  /* 0x0000000503037227 */ /* 0x000fcc00078e0002 */
[----:B------:R-:W-:-:S04]  /*0150*/  IMAD.HI.U32 R3, R3, R8, RZ ;  /* 0x0000000803037227 */ /* 0x000fc800078e00ff */
[----:B------:R-:W-:-:S04]  /*0160*/  IMAD.MOV R4, RZ, RZ, -R3 ;  /* 0x000000ffff047224 */ /* 0x000fc800078e0a03 */
[----:B------:R-:W-:-:S05]  /*0170*/  IMAD R4, R19, R4, R8 ;  /* 0x0000000413047224 */ /* 0x000fca00078e0208 */
[----:B------:R-:W-:-:S13]  /*0180*/  ISETP.GE.U32.AND P0, PT, R4, R19, PT ;  /* 0x000000130400720c */ /* 0x000fda0003f06070 */
[----:B------:R-:W-:Y:S01]  /*0190*/  @P0 IADD3 R4, PT, PT, R4, -R19, RZ ;  /* 0x8000001304040210 */ /* 0x000fe20007ffe0ff */
[----:B------:R-:W-:-:S03]  /*01a0*/  @P0 VIADD R3, R3, 0x1 ;  /* 0x0000000103030836 */ /* 0x000fc60000000000 */
[----:B------:R-:W-:-:S13]  /*01b0*/  ISETP.GE.U32.AND P1, PT, R4, R19, PT ;  /* 0x000000130400720c */ /* 0x000fda0003f26070 */
[----:B------:R-:W-:Y:S02]  /*01c0*/  @P1 IADD3 R3, PT, PT, R3, 0x1, RZ ;  /* 0x0000000103031810 */ /* 0x000fe40007ffe0ff */
[----:B------:R-:W-:-:S04]  /*01d0*/  @!P2 LOP3.LUT R3, RZ, R19, RZ, 0x33, !PT ;  /* 0x00000013ff03a212 */ /* 0x000fc800078e33ff */
[C---:B------:R-:W-:Y:S02]  /*01e0*/  ISETP.GE.U32.AND P0, PT, R3.reuse, 0x4, PT ;  /* 0x000000040300780c */ /* 0x040fe40003f06070 */
[----:B------:R-:W-:-:S04]  /*01f0*/  VIMNMX.U32 R3, PT, PT, R3, 0x1, !PT ;  /* 0x0000000103037848 */ /* 0x000fc80007fe0000 */
[----:B------:R-:W-:-:S07]  /*0200*/  LOP3.LUT R9, R3, 0x3, RZ, 0xc0, !PT ;  /* 0x0000000303097812 */ /* 0x000fce00078ec0ff */
[----:B-12---:R-:W-:Y:S05]  /*0210*/  @!P0 BRA `(.L_x_9) ;  /* 0x00000008003c8947 */ /* 0x006fea0003800000 */
[----:B------:R-:W0:Y:S01]  /*0220*/  LDC.64 R12, c[0x0][0x380] ;  /* 0x0000e000ff0c7b82 */ /* 0x000e220000000a00 */
[----:B------:R-:W-:Y:S01]  /*0230*/  IMAD R8, R8, UR4, R11 ;  /* 0x0000000408087c24 */ /* 0x000fe2000f8e020b */
[----:B------:R-:W-:-:S03]  /*0240*/  LOP3.LUT R10, R3, 0xfffffffc, RZ, 0xc0, !PT ;  /* 0xfffffffc030a7812 */ /* 0x000fc600078ec0ff */
[C-C-:B------:R-:W-:Y:S01]  /*0250*/  IMAD R6, R19.reuse, 0x2, R8.reuse ;  /* 0x0000000213067824 */ /* 0x140fe200078e0208 */
[----:B------:R-:W-:Y:S01]  /*0260*/  IADD3 R7, PT, PT, R8, R19, RZ ;  /* 0x0000001308077210 */ /* 0x000fe20007ffe0ff */
[----:B------:R-:W-:Y:S01]  /*0270*/  IMAD R5, R19, 0x3, R8 ;  /* 0x0000000313057824 */ /* 0x000fe200078e0208 */
[----:B------:R-:W-:-:S07]  /*0280*/  IADD3 R4, PT, PT, -R10, RZ, RZ ;  /* 0x000000ff0a047210 */ /* 0x000fce0007ffe1ff */
.L_x_18:
[----:B0-----:R-:W-:-:S05]  /*0290*/  IMAD.WIDE.U32 R16, R8, 0x4, R12 ;  /* 0x0000000408107825 */ /* 0x001fca00078e000c */
[----:B------:R-:W2:Y:S01]  /*02a0*/  LDG.E R3, desc[UR6][R16.64] ;  /* 0x0000000610037981 */ /* 0x000ea2000c1e1900 */
[----:B------:R-:W-:Y:S01]  /*02b0*/  UMOV UR8, 0x5a1cac08 ;  /* 0x5a1cac0800087882 */ /* 0x000fe20000000000 */
[----:B------:R-:W-:Y:S01]  /*02c0*/  UMOV UR9, 0x3ffb3b64 ;  /* 0x3ffb3b6400097882 */ /* 0x000fe20000000000 */
[----:B------:R-:W-:Y:S01]  /*02d0*/  IMAD.MOV.U32 R21, RZ, RZ, 0x3bbb989d ;  /* 0x3bbb989dff157424 */ /* 0x000fe200078e00ff */
[----:B------:R-:W-:Y:S01]  /*02e0*/  MOV R23, 0x437c0000 ;  /* 0x437c000000177802 */ /* 0x000fe20000000f00 */
[----:B------:R-:W-:Y:S01]  /*02f0*/  BSSY.RECONVERGENT B0, `(.L_x_10) ;  /* 0x0000017000007945 */ /* 0x000fe20003800200 */
[----:B--2---:R-:W0:Y:S02]  /*0300*/  F2F.F64.F32 R14, R3 ;  /* 0x00000003000e7310 */ /* 0x004e240000201800 */
[----:B0-----:R-:W-:-:S10]  /*0310*/  DMUL R14, R14, -UR8 ;  /* 0x800000080e0e7c28 */ /* 0x001fd40008000000 */
[----:B------:R-:W0:Y:S02]  /*0320*/  F2F.F32.F64 R14, R14 ;  /* 0x0000000e000e7310 */ /* 0x000e240000301000 */
[----:B0-----:R-:W-:-:S04]  /*0330*/  FFMA.SAT R0, R14, R21, 0.5 ;  /* 0x3f0000000e007423 */ /* 0x001fc80000002015 */
[----:B------:R-:W-:-:S04]  /*0340*/  FFMA.RM R0, R0, R23, 12582913 ;  /* 0x4b40000100007423 */ /* 0x000fc80000004017 */
[C---:B------:R-:W-:Y:S01]  /*0350*/  FADD R21, R0.reuse, -12583039 ;  /* 0xcb40007f00157421 */ /* 0x040fe20000000000 */
[----:B------:R-:W-:-:S03]  /*0360*/  SHF.L.U32 R0, R0, 0x17, RZ ;  /* 0x0000001700007819 */ /* 0x000fc600000006ff */
[----:B------:R-:W-:-:S04]  /*0370*/  FFMA R21, R14, 1.4426950216293334961, -R21 ;  /* 0x3fb8aa3b0e157823 */ /* 0x000fc80000000815 */
[----:B------:R-:W-:-:S06]  /*0380*/  FFMA R21, R14, 1.925963033500011079e-08, R21 ;  /* 0x32a570600e157823 */ /* 0x000fcc0000000015 */
[----:B------:R-:W0:Y:S02]  /*0390*/  MUFU.EX2 R21, R21 ;  /* 0x0000001500157308 */ /* 0x000e240000000800 */
[----:B0-----:R-:W-:-:S06]  /*03a0*/  FFMA R18, R0, R21, 1 ;  /* 0x3f80000000127423 */ /* 0x001fcc0000000015 */
[----:B------:R-:W0:Y:S08]  /*03b0*/  MUFU.RCP R0, R18 ;  /* 0x0000001200007308 */ /* 0x000e300000001000 */
[----:B------:R-:W1:Y:S01]  /*03c0*/  FCHK P0, R3, R18 ;  /* 0x0000001203007302 */ /* 0x000e620000000000 */
[----:B0-----:R-:W-:-:S04]  /*03d0*/  FFMA R15, -R18, R0, 1 ;  /* 0x3f800000120f7423 */ /* 0x001fc80000000100 */
[----:B------:R-:W-:-:S04]  /*03e0*/  FFMA R0, R0, R15, R0 ;  /* 0x0000000f00007223 */ /* 0x000fc80000000000 */
[----:B------:R-:W-:-:S04]  /*03f0*/  FFMA R15, R3, R0, RZ ;  /* 0x00000000030f7223 */ /* 0x000fc800000000ff */
[----:B------:R-:W-:-:S04]  /*0400*/  FFMA R2, -R18, R15, R3 ;  /* 0x0000000f12027223 */ /* 0x000fc80000000103 */
[----:B------:R-:W-:Y:S01]  /*0410*/  FFMA R23, R0, R2, R15 ;  /* 0x0000000200177223 */ /* 0x000fe2000000000f */
[----:B-1----:R-:W-:Y:S06]  /*0420*/  @!P0 BRA `(.L_x_11) ;  /* 0x00000000000c8947 */ /* 0x002fec0003800000 */
[----:B------:R-:W-:Y:S01]  /*0430*/  IMAD.MOV.U32 R0, RZ, RZ, R18 ;  /* 0x000000ffff007224 */ /* 0x000fe200078e0012 */
[----:B------:R-:W-:-:S07]  /*0440*/  MOV R18, 0x460 ;  /* 0x0000046000127802 */ /* 0x000fce0000000f00 */
[----:B------:R-:W-:Y:S05]  /*0450*/  CALL.REL.NOINC `($__internal_1_$__cuda_sm3x_div_rn_noftz_f32_slowpath) ;  /* 0x0000000800607944 */ /* 0x000fea0003c00000 */
.L_x_11:
[----:B------:R-:W-:Y:S05]  /*0460*/  BSYNC.RECONVERGENT B0 ;  /* 0x0000000000007941 */ /* 0x000fea0003800200 */
.L_x_10:
[----:B------:R0:W-:Y:S01]  /*0470*/  STG.E desc[UR6][R16.64], R23 ;  /* 0x0000001710007986 */ /* 0x0001e2000c101906 */
[----:B------:R-:W-:Y:S01]  /*0480*/  IMAD.WIDE.U32 R14, R7, 0x4, R12 ;  /* 0x00000004070e7825 */ /* 0x000fe200078e000c */
[----:B------:R-:W-:Y:S06]  /*0490*/  BAR.SYNC.DEFER_BLOCKING 0x0 ;  /* 0x0000000000007b1d */ /* 0x000fec0000010000 */
[----:B------:R-:W2:Y:S01]  /*04a0*/  LDG.E R3, desc[UR6][R14.64] ;  /* 0x000000060e037981 */ /* 0x000ea2000c1e1900 */
[----:B------:R-:W-:Y:S01]  /*04b0*/  UMOV UR8, 0x5a1cac08 ;  /* 0x5a1cac0800087882 */ /* 0x000fe20000000000 */
[----:B------:R-:W-:Y:S01]  /*04c0*/  UMOV UR9, 0x3ffb3b64 ;  /* 0x3ffb3b6400097882 */ /* 0x000fe20000000000 */
[----:B------:R-:W-:Y:S01]  /*04d0*/  HFMA2 R27, -RZ, RZ, 3.7421875, 0 ;  /* 0x437c0000ff1b7431 */ /* 0x000fe200000001ff */
[----:B------:R-:W-:Y:S01]  /*04e0*/  MOV R25, 0x3bbb989d ;  /* 0x3bbb989d00197802 */ /* 0x000fe20000000f00 */
[----:B------:R-:W-:Y:S01]  /*04f0*/  BSSY.RECONVERGENT B0, `(.L_x_12) ;  /* 0x0000017000007945 */ /* 0x000fe20003800200 */
[----:B--2---:R-:W1:Y:S02]  /*0500*/  F2F.F64.F32 R20, R3 ;  /* 0x0000000300147310 */ /* 0x004e640000201800 */
[----:B-1----:R-:W-:-:S10]  /*0510*/  DMUL R20, R20, -UR8 ;  /* 0x8000000814147c28 */ /* 0x002fd40008000000 */
[----:B------:R-:W1:Y:S02]  /*0520*/  F2F.F32.F64 R20, R20 ;  /* 0x0000001400147310 */ /* 0x000e640000301000 */
[----:B-1----:R-:W-:-:S04]  /*0530*/  FFMA.SAT R0, R20, R25, 0.5 ;  /* 0x3f00000014007423 */ /* 0x002fc80000002019 */
[----:B------:R-:W-:-:S04]  /*0540*/  FFMA.RM R0, R0, R27, 12582913 ;  /* 0x4b40000100007423 */ /* 0x000fc8000000401b */
[C---:B0-----:R-:W-:Y:S01]  /*0550*/  FADD R17, R0.reuse, -12583039 ;  /* 0xcb40007f00117421 */ /* 0x041fe20000000000 */
[----:B------:R-:W-:-:S03]  /*0560*/  IMAD.SHL.U32 R0, R0, 0x800000, RZ ;  /* 0x0080000000007824 */ /* 0x000fc600078e00ff */
        /* <DEDUP_REMOVED lines=12> */
[----:B------:R-:W-:Y:S02]  /*0630*/  MOV R0, R16 ;  /* 0x0000001000007202 */ /* 0x000fe40000000f00 */
[----:B------:R-:W-:-:S07]  /*0640*/  MOV R18, 0x660 ;  /* 0x0000066000127802 */ /* 0x000fce0000000f00 */
[----:B------:R-:W-:Y:S05]  /*0650*/  CALL.REL.NOINC `($__internal_1_$__cuda_sm3x_div_rn_noftz_f32_slowpath) ;  /* 0x0000000400e07944 */ /* 0x000fea0003c00000 */
.L_x_13:
[----:B------:R-:W-:Y:S05]  /*0660*/  BSYNC.RECONVERGENT B0 ;  /* 0x0000000000007941 */ /* 0x000fea0003800200 */
.L_x_12:
[----:B------:R0:W-:Y:S01]  /*0670*/  STG.E desc[UR6][R14.64], R23 ;  /* 0x000000170e007986 */ /* 0x0001e2000c101906 */
[----:B------:R-:W-:Y:S01]  /*0680*/  IMAD.WIDE.U32 R16, R6, 0x4, R12 ;  /* 0x0000000406107825 */ /* 0x000fe200078e000c */
[----:B------:R-:W-:Y:S06]  /*0690*/  BAR.SYNC.DEFER_BLOCKING 0x0 ;  /* 0x0000000000007b1d */ /* 0x000fec0000010000 */
[----:B------:R-:W2:Y:S01]  /*06a0*/  LDG.E R3, desc[UR6][R16.64] ;  /* 0x0000000610037981 */ /* 0x000ea2000c1e1900 */
[----:B------:R-:W-:Y:S01]  /*06b0*/  UMOV UR8, 0x5a1cac08 ;  /* 0x5a1cac0800087882 */ /* 0x000fe20000000000 */
[----:B------:R-:W-:Y:S01]  /*06c0*/  UMOV UR9, 0x3ffb3b64 ;  /* 0x3ffb3b6400097882 */ /* 0x000fe20000000000 */
[----:B------:R-:W-:Y:S01]  /*06d0*/  MOV R25, 0x3bbb989d ;  /* 0x3bbb989d00197802 */ /* 0x000fe20000000f00 */
[----:B------:R-:W-:Y:S01]  /*06e0*/  IMAD.MOV.U32 R27, RZ, RZ, 0x437c0000 ;  /* 0x437c0000ff1b7424 */ /* 0x000fe200078e00ff */
[----:B------:R-:W-:Y:S01]  /*06f0*/  BSSY.RECONVERGENT B0, `(.L_x_14) ;  /* 0x0000017000007945 */ /* 0x000fe20003800200 */
[----:B--2---:R-:W1:Y:S02]  /*0700*/  F2F.F64.F32 R20, R3 ;  /* 0x0000000300147310 */ /* 0x004e640000201800 */
[----:B-1----:R-:W-:-:S10]  /*0710*/  DMUL R20, R20, -UR8 ;  /* 0x8000000814147c28 */ /* 0x002fd40008000000 */
[----:B------:R-:W1:Y:S02]  /*0720*/  F2F.F32.F64 R20, R20 ;  /* 0x0000001400147310 */ /* 0x000e640000301000 */
[----:B-1----:R-:W-:-:S04]  /*0730*/  FFMA.SAT R0, R20, R25, 0.5 ;  /* 0x3f00000014007423 */ /* 0x002fc80000002019 */
[----:B------:R-:W-:-:S04]  /*0740*/  FFMA.RM R0, R0, R27, 12582913 ;  /* 0x4b40000100007423 */ /* 0x000fc8000000401b */
[C---:B0-----:R-:W-:Y:S01]  /*0750*/  FADD R15, R0.reuse, -12583039 ;  /* 0xcb40007f000f7421 */ /* 0x041fe20000000000 */
        /* <DEDUP_REMOVED lines=16> */
.L_x_15:
[----:B------:R-:W-:Y:S05]  /*0860*/  BSYNC.RECONVERGENT B0 ;  /* 0x0000000000007941 */ /* 0x000fea0003800200 */
.L_x_14:
[----:B------:R0:W-:Y:S01]  /*0870*/  STG.E desc[UR6][R16.64], R23 ;  /* 0x0000001710007986 */ /* 0x0001e2000c101906 */
[----:B------:R-:W-:Y:S01]  /*0880*/  IMAD.WIDE.U32 R14, R5, 0x4, R12 ;  /* 0x00000004050e7825 */ /* 0x000fe200078e000c */
[----:B------:R-:W-:Y:S06]  /*0890*/  BAR.SYNC.DEFER_BLOCKING 0x0 ;  /* 0x0000000000007b1d */ /* 0x000fec0000010000 */
[----:B------:R-:W2:Y:S01]  /*08a0*/  LDG.E R3, desc[UR6][R14.64] ;  /* 0x000000060e037981 */ /* 0x000ea2000c1e1900 */
[----:B------:R-:W-:Y:S01]  /*08b0*/  UMOV UR8, 0x5a1cac08 ;  /* 0x5a1cac0800087882 */ /* 0x000fe20000000000 */
[----:B------:R-:W-:Y:S01]  /*08c0*/  UMOV UR9, 0x3ffb3b64 ;  /* 0x3ffb3b6400097882 */ /* 0x000fe20000000000 */
[----:B------:R-:W-:Y:S01]  /*08d0*/  IMAD.MOV.U32 R25, RZ, RZ, 0x3bbb989d ;  /* 0x3bbb989dff197424 */ /* 0x000fe200078e00ff */
        /* <DEDUP_REMOVED lines=24> */
[----:B------:R-:W-:-:S07]  /*0a60*/  MOV R21, R23 ;  /* 0x0000001700157202 */ /* 0x000fce0000000f00 */
.L_x_17:
[----:B------:R-:W-:Y:S05]  /*0a70*/  BSYNC.RECONVERGENT B0 ;  /* 0x0000000000007941 */ /* 0x000fea0003800200 */
.L_x_16:
[----:B------:R-:W-:Y:S01]  /*0a80*/  IADD3 R4, PT, PT, R4, 0x4, RZ ;  /* 0x0000000404047810 */ /* 0x000fe20007ffe0ff */
[----:B------:R1:W-:Y:S01]  /*0a90*/  STG.E desc[UR6][R14.64], R21 ;  /* 0x000000150e007986 */ /* 0x0003e2000c101906 */
[C---:B------:R-:W-:Y:S01]  /*0aa0*/  IMAD R7, R19.reuse, 0x4, R7 ;  /* 0x0000000413077824 */ /* 0x040fe200078e0207 */
[C---:B------:R-:W-:Y:S01]  /*0ab0*/  LEA R6, R19.reuse, R6, 0x2 ;  /* 0x0000000613067211 */ /* 0x040fe200078e10ff */
[C---:B------:R-:W-:Y:S01]  /*0ac0*/  IMAD R8, R19.reuse, 0x4, R8 ;  /* 0x0000000413087824 */ /* 0x040fe200078e0208 */
[----:B------:R-:W-:Y:S01]  /*0ad0*/  BAR.SYNC.DEFER_BLOCKING 0x0 ;  /* 0x0000000000007b1d */ /* 0x000fe20000010000 */
[----:B------:R-:W-:Y:S02]  /*0ae0*/  ISETP.NE.AND P0, PT, R4, RZ, PT ;  /* 0x000000ff0400720c */ /* 0x000fe40003f05270 */
[----:B------:R-:W-:-:S11]  /*0af0*/  LEA R5, R19, R5, 0x2 ;  /* 0x0000000513057211 */ /* 0x000fd600078e10ff */
[----:B-1----:R-:W-:Y:S05]  /*0b00*/  @P0 BRA `(.L_x_18) ;  /* 0xfffffff400e00947 */ /* 0x002fea000383ffff */
.L_x_9:
[----:B------:R-:W-:-:S13]  /*0b10*/  ISETP.NE.AND P0, PT, R9, RZ, PT ;  /* 0x000000ff0900720c */ /* 0x000fda0003f05270 */
[----:B------:R-:W-:Y:S05]  /*0b20*/  @!P0 EXIT ;  /* 0x000000000000894d */ /* 0x000fea0003800000 */
[----:B------:R-:W0:Y:S01]  /*0b30*/  LDC R3, c[0x0][0x388] ;  /* 0x0000e200ff037b82 */ /* 0x000e220000000800 */
[----:B------:R-:W-:Y:S01]  /*0b40*/  IMAD R6, R19, R10, R11 ;  /* 0x0000000a13067224 */ /* 0x000fe200078e020b */
[----:B------:R-:W-:-:S06]  /*0b50*/  IADD3 R9, PT, PT, -R9, RZ, RZ ;  /* 0x000000ff09097210 */ /* 0x000fcc0007ffe1ff */
[----:B------:R-:W1:Y:S01]  /*0b60*/  LDC.64 R4, c[0x0][0x380] ;  /* 0x0000e000ff047b82 */ /* 0x000e620000000a00 */
[----:B0-----:R-:W-:-:S07]  /*0b70*/  IMAD R6, R3, UR4, R6 ;  /* 0x0000000403067c24 */ /* 0x001fce000f8e0206 */
.L_x_21:
[----:B01----:R-:W-:-:S05]  /*0b80*/  IMAD.WIDE.U32 R10, R6, 0x4, R4 ;  /* 0x00000004060a7825 */ /* 0x003fca00078e0004 */
[----:B------:R-:W2:Y:S01]  /*0b90*/  LDG.E R3, desc[UR6][R10.64] ;  /* 0x000000060a037981 */ /* 0x000ea2000c1e1900 */
[----:B------:R-:W-:Y:S01]  /*0ba0*/  UMOV UR4, 0x5a1cac08 ;  /* 0x5a1cac0800047882 */ /* 0x000fe20000000000 */
[----:B------:R-:W-:Y:S01]  /*0bb0*/  UMOV UR5, 0x3ffb3b64 ;  /* 0x3ffb3b6400057882 */ /* 0x000fe20000000000 */
[----:B------:R-:W-:Y:S01]  /*0bc0*/  MOV R7, 0x3bbb989d ;  /* 0x3bbb989d00077802 */ /* 0x000fe20000000f00 */
[----:B------:R-:W-:Y:S01]  /*0bd0*/  IMAD.MOV.U32 R15, RZ, RZ, 0x437c0000 ;  /* 0x437c0000ff0f7424 */ /* 0x000fe200078e00ff */
[----:B------:R-:W-:Y:S01]  /*0be0*/  IADD3 R9, PT, PT, R9, 0x1, RZ ;  /* 0x0000000109097810 */ /* 0x000fe20007ffe0ff */
[----:B------:R-:W-:Y:S03]  /*0bf0*/  BSSY.RECONVERGENT B0, `(.L_x_19) ;  /* 0x0000019000007945 */ /* 0x000fe60003800200 */
[----:B------:R-:W-:Y:S01]  /*0c00*/  ISETP.NE.AND P2, PT, R9, RZ, PT ;  /* 0x000000ff0900720c */ /* 0x000fe20003f45270 */
        /* <DEDUP_REMOVED lines=23> */
.L_x_20:
[----:B------:R-:W-:Y:S05]  /*0d80*/  BSYNC.RECONVERGENT B0 ;  /* 0x0000000000007941 */ /* 0x000fea0003800200 */
.L_x_19:
[----:B------:R0:W-:Y:S01]  /*0d90*/  STG.E desc[UR6][R10.64], R13 ;  /* 0x0000000d0a007986 */ /* 0x0001e2000c101906 */
[----:B------:R-:W-:Y:S01]  /*0da0*/  IADD3 R6, PT, PT, R19, R6, RZ ;  /* 0x0000000613067210 */ /* 0x000fe20007ffe0ff */
[----:B------:R-:W-:Y:S06]  /*0db0*/  BAR.SYNC.DEFER_BLOCKING 0x0 ;  /* 0x0000000000007b1d */ /* 0x000fec0000010000 */
[----:B------:R-:W-:Y:S05]  /*0dc0*/  @P2 BRA `(.L_x_21) ;  /* 0xfffffffc006c2947 */ /* 0x000fea000383ffff */
[----:B------:R-:W-:Y:S05]  /*0dd0*/  EXIT ;  /* 0x000000000000794d */ /* 0x000fea0003800000 */
        .weak           $__internal_1_$__cuda_sm3x_div_rn_noftz_f32_slowpath
        .type           $__internal_1_$__cuda_sm3x_div_rn_noftz_f32_slowpath,@function
        .size           $__internal_1_$__cuda_sm3x_div_rn_noftz_f32_slowpath,(.L_x_86 - $__internal_1_$__cuda_sm3x_div_rn_noftz_f32_slowpath)
$__internal_1_$__cuda_sm3x_div_rn_noftz_f32_slowpath:
[----:B------:R-:W-:Y:S01]  /*0de0*/  SHF.R.U32.HI R2, RZ, 0x17, R0 ;  /* 0x00000017ff027819 */ /* 0x000fe20000011600 */
[----:B------:R-:W-:Y:S01]  /*0df0*/  BSSY.RECONVERGENT B1, `(.L_x_22) ;  /* 0x0000062000017945 */ /* 0x000fe20003800200 */
[----:B------:R-:W-:Y:S02]  /*0e00*/  SHF.R.U32.HI R21, RZ, 0x17, R3 ;  /* 0x00000017ff157819 */ /* 0x000fe40000011603 */
[----:B------:R-:W-:Y:S02]  /*0e10*/  LOP3.LUT R2, R2, 0xff, RZ, 0xc0, !PT ;  /* 0x000000ff02027812 */ /* 0x000fe400078ec0ff */
[----:B------:R-:W-:-:S03]  /*0e20*/  LOP3.LUT R21, R21, 0xff, RZ, 0xc0, !PT ;  /* 0x000000ff15157812 */ /* 0x000fc600078ec0ff */
[----:B------:R-:W-:Y:S01]  /*0e30*/  VIADD R22, R2, 0xffffffff ;  /* 0xffffffff02167836 */ /* 0x000fe20000000000 */
[----:B------:R-:W-:-:S04]  /*0e40*/  IADD3 R23, PT, PT, R21, -0x1, RZ ;  /* 0xffffffff15177810 */ /* 0x000fc80007ffe0ff */
[----:B------:R-:W-:-:S04]  /*0e50*/  ISETP.GT.U32.AND P0, PT, R22, 0xfd, PT ;  /* 0x000000fd1600780c */ /* 0x000fc80003f04070 */
[----:B------:R-:W-:-:S13]  /*0e60*/  ISETP.GT.U32.OR P0, PT, R23, 0xfd, P0 ;  /* 0x000000fd1700780c */ /* 0x000fda0000704470 */
[----:B------:R-:W-:Y:S01]  /*0e70*/  @!P0 MOV R20, RZ ;  /* 0x000000ff00148202 */ /* 0x000fe20000000f00 */
[----:B------:R-:W-:Y:S06]  /*0e80*/  @!P0 BRA `(.L_x_23) ;  /* 0x00000000005c8947 */ /* 0x000fec0003800000 */
[----:B------:R-:W-:Y:S02]  /*0e90*/  FSETP.GTU.FTZ.AND P0, PT, |R3|, +INF , PT ;  /* 0x7f8000000300780b */ /* 0x000fe40003f1c200 */
[----:B------:R-:W-:-:S04]  /*0ea0*/  FSETP.GTU.FTZ.AND P1, PT, |R0|, +INF , PT ;  /* 0x7f8000000000780b */ /* 0x000fc80003f3c200 */
[----:B------:R-:W-:-:S13]  /*0eb0*/  PLOP3.LUT P0, PT, P0, P1, PT, 0xf8, 0x8f ;  /* 0x00000000008f781c */ /* 0x000fda0000703f70 */
[----:B------:R-:W-:Y:S05]  /*0ec0*/  @P0 BRA `(.L_x_24) ;  /* 0x00000004004c0947 */ /* 0x000fea0003800000 */
[----:B------:R-:W-:-:S13]  /*0ed0*/  LOP3.LUT P0, RZ, R0, 0x7fffffff, R3, 0xc8, !PT ;  /* 0x7fffffff00ff7812 */ /* 0x000fda000780c803 */
[----:B------:R-:W-:Y:S05]  /*0ee0*/  @!P0 BRA `(.L_x_25) ;  /* 0x00000004003c8947 */ /* 0x000fea0003800000 */
[C---:B------:R-:W-:Y:S02]  /*0ef0*/  FSETP.NEU.FTZ.AND P3, PT, |R3|.reuse, +INF , PT ;  /* 0x7f8000000300780b */ /* 0x040fe40003f7d200 */
[----:B------:R-:W-:Y:S02]  /*0f00*/  FSETP.NEU.FTZ.AND P1, PT, |R0|, +INF , PT ;  /* 0x7f8000000000780b */ /* 0x000fe40003f3d200 */
[----:B------:R-:W-:-:S11]  /*0f10*/  FSETP.NEU.FTZ.AND P0, PT, |R3|, +INF , PT ;  /* 0x7f8000000300780b */ /* 0x000fd60003f1d200 */
[----:B------:R-:W-:Y:S05]  /*0f20*/  @!P1 BRA !P3, `(.L_x_25) ;  /* 0x00000004002c9947 */ /* 0x000fea0005800000 */
[----:B------:R-:W-:-:S04]  /*0f30*/  LOP3.LUT P3, RZ, R3, 0x7fffffff, RZ, 0xc0, !PT ;  /* 0x7fffffff03ff7812 */ /* 0x000fc8000786c0ff */
[----:B------:R-:W-:-:S13]  /*0f40*/  PLOP3.LUT P1, PT, P1, P3, PT, 0x2f, 0xf2 ;  /* 0x0000000000f2781c */ /* 0x000fda0000f26577 */
[----:B------:R-:W-:Y:S05]  /*0f50*/  @P1 BRA `(.L_x_26) ;  /* 0x0000000400181947 */ /* 0x000fea0003800000 */
[----:B------:R-:W-:-:S04]  /*0f60*/  LOP3.LUT P1, RZ, R0, 0x7fffffff, RZ, 0xc0, !PT ;  /* 0x7fffffff00ff7812 */ /* 0x000fc8000782c0ff */
[----:B------:R-:W-:-:S13]  /*0f70*/  PLOP3.LUT P0, PT, P0, P1, PT, 0x2f, 0xf2 ;  /* 0x0000000000f2781c */ /* 0x000fda0000702577 */
[----:B------:R-:W-:Y:S05]  /*0f80*/  @P0 BRA `(.L_x_27) ;  /* 0x0000000400000947 */ /* 0x000fea0003800000 */
[----:B------:R-:W-:Y:S02]  /*0f90*/  ISETP.GE.AND P0, PT, R23, RZ, PT ;  /* 0x000000ff1700720c */ /* 0x000fe40003f06270 */
[----:B------:R-:W-:-:S11]  /*0fa0*/  ISETP.GE.AND P1, PT, R22, RZ, PT ;  /* 0x000000ff1600720c */ /* 0x000fd60003f26270 */
[----:B------:R-:W-:Y:S01]  /*0fb0*/  @P0 IMAD.MOV.U32 R20, RZ, RZ, RZ ;  /* 0x000000ffff140224 */ /* 0x000fe200078e00ff */
[----:B------:R-:W-:Y:S01]  /*0fc0*/  @!P0 MOV R20, 0xffffffc0 ;  /* 0xffffffc000148802 */ /* 0x000fe20000000f00 */
[----:B------:R-:W-:Y:S01]  /*0fd0*/  @!P0 FFMA R3, R3, 1.84467440737095516160e+19, RZ ;  /* 0x5f80000003038823 */ /* 0x000fe200000000ff */
[----:B------:R-:W-:Y:S02]  /*0fe0*/  @!P1 FFMA R0, R0, 1.84467440737095516160e+19, RZ ;  /* 0x5f80000000009823 */ /* 0x000fe400000000ff */
[----:B------:R-:W-:-:S07]  /*0ff0*/  @!P1 IADD3 R20, PT, PT, R20, 0x40, RZ ;  /* 0x0000004014149810 */ /* 0x000fce0007ffe0ff */
.L_x_23:
[----:B------:R-:W-:Y:S01]  /*1000*/  LEA R23, R2, 0xc0800000, 0x17 ;  /* 0xc080000002177811 */ /* 0x000fe200078eb8ff */
[----:B------:R-:W-:Y:S01]  /*1010*/  BSSY.RECONVERGENT B2, `(.L_x_28) ;  /* 0x0000036000027945 */ /* 0x000fe20003800200 */
[----:B------:R-:W-:-:S03]  /*1020*/  IADD3 R21, PT, PT, R21, -0x7f, RZ ;  /* 0xffffff8115157810 */ /* 0x000fc60007ffe0ff */
[----:B------:R-:W-:Y:S02]  /*1030*/  IMAD.IADD R24, R0, 0x1, -R23 ;  /* 0x0000000100187824 */ /* 0x000fe400078e0a17 */
[----:B------:R-:W-:Y:S02]  /*1040*/  IMAD R0, R21, -0x800000, R3 ;  /* 0xff80000015007824 */ /* 0x000fe400078e0203 */
[----:B------:R-:W0:Y:S01]  /*1050*/  MUFU.RCP R22, R24 ;  /* 0x0000001800167308 */ /* 0x000e220000001000 */
[----:B------:R-:W-:-:S04]  /*1060*/  FADD.FTZ R23, -R24, -RZ ;  /* 0x800000ff18177221 */ /* 0x000fc80000010100 */
[----:B0-----:R-:W-:-:S04]  /*1070*/  FFMA R25, R22, R23, 1 ;  /* 0x3f80000016197423 */ /* 0x001fc80000000017 */
[----:B------:R-:W-:-:S04]  /*1080*/  FFMA R25, R22, R25, R22 ;  /* 0x0000001916197223 */ /* 0x000fc80000000016 */
[----:B------:R-:W-:-:S04]  /*1090*/  FFMA R22, R0, R25, RZ ;  /* 0x0000001900167223 */ /* 0x000fc800000000ff */
[----:B------:R-:W-:-:S04]  /*10a0*/  FFMA R3, R23, R22, R0 ;  /* 0x0000001617037223 */ /* 0x000fc80000000000 */
[----:B------:R-:W-:Y:S01]  /*10b0*/  FFMA R22, R25, R3, R22 ;  /* 0x0000000319167223 */ /* 0x000fe20000000016 */
[----:B------:R-:W-:-:S03]  /*10c0*/  IADD3 R3, PT, PT, R21, 0x7f, -R2 ;  /* 0x0000007f15037810 */ /* 0x000fc60007ffe802 */
[----:B------:R-:W-:Y:S01]  /*10d0*/  FFMA R23, R23, R22, R0 ;  /* 0x0000001617177223 */ /* 0x000fe20000000000 */
[----:B------:R-:W-:-:S03]  /*10e0*/  IADD3 R3, PT, PT, R3, R20, RZ ;  /* 0x0000001403037210 */ /* 0x000fc60007ffe0ff */
[----:B------:R-:W-:-:S05]  /*10f0*/  FFMA R0, R25, R23, R22 ;  /* 0x0000001719007223 */ /* 0x000fca0000000016 */
[----:B------:R-:W-:-:S04]  /*1100*/  SHF.R.U32.HI R2, RZ, 0x17, R0 ;  /* 0x00000017ff027819 */ /* 0x000fc80000011600 */
[----:B------:R-:W-:-:S05]  /*1110*/  LOP3.LUT R2, R2, 0xff, RZ, 0xc0, !PT ;  /* 0x000000ff02027812 */ /* 0x000fca00078ec0ff */
[----:B------:R-:W-:-:S05]  /*1120*/  IMAD.IADD R2, R2, 0x1, R3 ;  /* 0x0000000102027824 */ /* 0x000fca00078e0203 */
[----:B------:R-:W-:-:S04]  /*1130*/  IADD3 R20, PT, PT, R2, -0x1, RZ ;  /* 0xffffffff02147810 */ /* 0x000fc80007ffe0ff */
[----:B------:R-:W-:-:S13]  /*1140*/  ISETP.GE.U32.AND P0, PT, R20, 0xfe, PT ;  /* 0x000000fe1400780c */ /* 0x000fda0003f06070 */
[----:B------:R-:W-:Y:S05]  /*1150*/  @!P0 BRA `(.L_x_29) ;  /* 0x0000000000808947 */ /* 0x000fea0003800000 */
[----:B------:R-:W-:-:S13]  /*1160*/  ISETP.GT.AND P0, PT, R2, 0xfe, PT ;  /* 0x000000fe0200780c */ /* 0x000fda0003f04270 */
[----:B------:R-:W-:Y:S05]  /*1170*/  @P0 BRA `(.L_x_30) ;  /* 0x00000000006c0947 */ /* 0x000fea0003800000 */
[----:B------:R-:W-:-:S13]  /*1180*/  ISETP.GE.AND P0, PT, R2, 0x1, PT ;  /* 0x000000010200780c */ /* 0x000fda0003f06270 */
[----:B------:R-:W-:Y:S05]  /*1190*/  @P0 BRA `(.L_x_31) ;  /* 0x0000000000740947 */ /* 0x000fea0003800000 */
[----:B------:R-:W-:Y:S02]  /*11a0*/  ISETP.GE.AND P0, PT, R2, -0x18, PT ;  /* 0xffffffe80200780c */ /* 0x000fe40003f06270 */
[----:B------:R-:W-:-:S11]  /*11b0*/  LOP3.LUT R0, R0, 0x80000000, RZ, 0xc0, !PT ;  /* 0x8000000000007812 */ /* 0x000fd600078ec0ff */
[----:B------:R-:W-:Y:S05]  /*11c0*/  @!P0 BRA `(.L_x_31) ;  /* 0x0000000000688947 */ /* 0x000fea0003800000 */
[CCC-:B------:R-:W-:Y:S01]  /*11d0*/  FFMA.RZ R3, R25.reuse, R23.reuse, R22.reuse ;  /* 0x0000001719037223 */ /* 0x1c0fe2000000c016 */
[CCC-:B------:R-:W-:Y:S01]  /*11e0*/  FFMA.RP R20, R25.reuse, R23.reuse, R22.reuse ;  /* 0x0000001719147223 */ /* 0x1c0fe20000008016 */
[----:B------:R-:W-:Y:S01]  /*11f0*/  FFMA.RM R23, R25, R23, R22 ;  /* 0x0000001719177223 */ /* 0x000fe20000004016 */
[C---:B------:R-:W-:Y:S02]  /*1200*/  IADD3 R21, PT, PT, R2.reuse, 0x20, RZ ;  /* 0x0000002002157810 */ /* 0x040fe40007ffe0ff */
[----:B------:R-:W-:Y:S02]  /*1210*/  LOP3.LUT R3, R3, 0x7fffff, RZ, 0xc0, !PT ;  /* 0x007fffff03037812 */ /* 0x000fe400078ec0ff */
[C---:B------:R-:W-:Y:S02]  /*1220*/  ISETP.NE.AND P3, PT, R2.reuse, RZ, PT ;  /* 0x000000ff0200720c */ /* 0x040fe40003f65270 */
[----:B------:R-:W-:Y:S02]  /*1230*/  LOP3.LUT R22, R3, 0x800000, RZ, 0xfc, !PT ;  /* 0x0080000003167812 */ /* 0x000fe400078efcff */
[----:B------:R-:W-:Y:S01]  /*1240*/  ISETP.NE.AND P1, PT, R2, RZ, PT ;  /* 0x000000ff0200720c */ /* 0x000fe20003f25270 */
[----:B------:R-:W-:Y:S01]  /*1250*/  IMAD.MOV R2, RZ, RZ, -R2 ;  /* 0x000000ffff027224 */ /* 0x000fe200078e0a02 */
[----:B------:R-:W-:-:S02]  /*1260*/  SHF.L.U32 R21, R22, R21, RZ ;  /* 0x0000001516157219 */ /* 0x000fc400000006ff */
[----:B------:R-:W-:Y:S02]  /*1270*/  FSETP.NEU.FTZ.AND P0, PT, R20, R23, PT ;  /* 0x000000171400720b */ /* 0x000fe40003f1d000 */
[----:B------:R-:W-:Y:S02]  /*1280*/  SEL R3, R2, RZ, P3 ;  /* 0x000000ff02037207 */ /* 0x000fe40001800000 */
[----:B------:R-:W-:Y:S02]  /*1290*/  ISETP.NE.AND P1, PT, R21, RZ, P1 ;  /* 0x000000ff1500720c */ /* 0x000fe40000f25270 */
[----:B------:R-:W-:Y:S02]  /*12a0*/  SHF.R.U32.HI R22, RZ, R3, R22 ;  /* 0x00000003ff167219 */ /* 0x000fe40000011616 */
[----:B------:R-:W-:Y:S02]  /*12b0*/  PLOP3.LUT P0, PT, P0, P1, PT, 0xf8, 0x8f ;  /* 0x00000000008f781c */ /* 0x000fe40000703f70 */
[----:B------:R-:W-:-:S02]  /*12c0*/  SHF.R.U32.HI R2, RZ, 0x1, R22 ;  /* 0x00000001ff027819 */ /* 0x000fc40000011616 */
[----:B------:R-:W-:-:S04]  /*12d0*/  SEL R3, RZ, 0x1, !P0 ;  /* 0x00000001ff037807 */ /* 0x000fc80004000000 */
[----:B------:R-:W-:-:S04]  /*12e0*/  LOP3.LUT R3, R3, 0x1, R2, 0xf8, !PT ;  /* 0x0000000103037812 */ /* 0x000fc800078ef802 */
[----:B------:R-:W-:-:S04]  /*12f0*/  LOP3.LUT R3, R3, R22, RZ, 0xc0, !PT ;  /* 0x0000001603037212 */ /* 0x000fc800078ec0ff */
[----:B------:R-:W-:-:S04]  /*1300*/  IADD3 R3, PT, PT, R2, R3, RZ ;  /* 0x0000000302037210 */ /* 0x000fc80007ffe0ff */
[----:B------:R-:W-:Y:S01]  /*1310*/  LOP3.LUT R0, R3, R0, RZ, 0xfc, !PT ;  /* 0x0000000003007212 */ /* 0x000fe200078efcff */
[----:B------:R-:W-:Y:S06]  /*1320*/  BRA `(.L_x_31) ;  /* 0x0000000000107947 */ /* 0x000fec0003800000 */
.L_x_30:
[----:B------:R-:W-:-:S04]  /*1330*/  LOP3.LUT R0, R0, 0x80000000, RZ, 0xc0, !PT ;  /* 0x8000000000007812 */ /* 0x000fc800078ec0ff */
[----:B------:R-:W-:Y:S01]  /*1340*/  LOP3.LUT R0, R0, 0x7f800000, RZ, 0xfc, !PT ;  /* 0x7f80000000007812 */ /* 0x000fe200078efcff */
[----:B------:R-:W-:Y:S06]  /*1350*/  BRA `(.L_x_31) ;  /* 0x0000000000047947 */ /* 0x000fec0003800000 */
.L_x_29:
[----:B------:R-:W-:-:S07]  /*1360*/  LEA R0, R3, R0, 0x17 ;  /* 0x0000000003007211 */ /* 0x000fce00078eb8ff */
.L_x_31:
[----:B------:R-:W-:Y:S05]  /*1370*/  BSYNC.RECONVERGENT B2 ;  /* 0x0000000000027941 */ /* 0x000fea0003800200 */
.L_x_28:
[----:B------:R-:W-:Y:S05]  /*1380*/  BRA `(.L_x_32) ;  /* 0x0000000000207947 */ /* 0x000fea0003800000 */
.L_x_27:
[----:B------:R-:W-:-:S04]  /*1390*/  LOP3.LUT R0, R0, 0x80000000, R3, 0x48, !PT ;  /* 0x8000000000007812 */ /* 0x000fc800078e4803 */
[----:B------:R-:W-:Y:S01]  /*13a0*/  LOP3.LUT R0, R0, 0x7f800000, RZ, 0xfc, !PT ;  /* 0x7f80000000007812 */ /* 0x000fe200078efcff */
[----:B------:R-:W-:Y:S06]  /*13b0*/  BRA `(.L_x_32) ;  /* 0x0000000000147947 */ /* 0x000fec0003800000 */
.L_x_26:
[----:B------:R-:W-:Y:S01]  /*13c0*/  LOP3.LUT R0, R0, 0x80000000, R3, 0x48, !PT ;  /* 0x8000000000007812 */ /* 0x000fe200078e4803 */
[----:B------:R-:W-:Y:S06]  /*13d0*/  BRA `(.L_x_32) ;  /* 0x00000000000c7947 */ /* 0x000fec0003800000 */
.L_x_25:
[----:B------:R-:W0:Y:S01]  /*13e0*/  MUFU.RSQ R0, -QNAN ;  /* 0xffc0000000007908 */ /* 0x000e220000001400 */
[----:B------:R-:W-:Y:S05]  /*13f0*/  BRA `(.L_x_32) ;  /* 0x0000000000047947 */ /* 0x000fea0003800000 */
.L_x_24:
[----:B------:R-:W-:-:S07]  /*1400*/  FADD.FTZ R0, R3, R0 ;  /* 0x0000000003007221 */ /* 0x000fce0000010000 */
.L_x_32:
[----:B------:R-:W-:Y:S05]  /*1410*/  BSYNC.RECONVERGENT B1 ;  /* 0x0000000000017941 */ /* 0x000fea0003800200 */
.L_x_22:
[----:B------:R-:W-:Y:S01]  /*1420*/  HFMA2 R3, -RZ, RZ, 0, 0 ;  /* 0x00000000ff037431 */ /* 0x000fe200000001ff */
[----:B------:R-:W-:Y:S01]  /*1430*/  MOV R2, R18 ;  /* 0x0000001200027202 */ /* 0x000fe20000000f00 */
[----:B0-----:R-:W-:-:S03]  /*1440*/  IMAD.MOV.U32 R23, RZ, RZ, R0 ;  /* 0x000000ffff177224 */ /* 0x001fc600078e0000 */
[----:B------:R-:W-:Y:S05]  /*1450*/  RET.REL.NODEC R2 `(_Z4geluPfii) ;  /* 0xffffffe802e87950 */ /* 0x000fea0003c3ffff */
.L_x_33:
        /* <DEDUP_REMOVED lines=10> */
.L_x_86:


//--------------------- .text._Z9layernormPfiS_S_ --------------------------
	.section	.text._Z9layernormPfiS_S_,"ax",@progbits
	.align	128
        .global         _Z9layernormPfiS_S_
        .type           _Z9layernormPfiS_S_,@function
        .size           _Z9layernormPfiS_S_,(.L_x_89 - _Z9layernormPfiS_S_)
        .other          _Z9layernormPfiS_S_,@"STO_CUDA_ENTRY STV_DEFAULT"
_Z9layernormPfiS_S_:
.text._Z9layernormPfiS_S_:
[----:B------:R-:W-:Y:S08]  /*0000*/  LDC R1, c[0x0][0x37c] ;  /* 0x0000df00ff017b82 */ /* 0x000ff00000000800 */
[----:B------:R-:W0:Y:S01]  /*0010*/  LDC R0, c[0x0][0x360] ;  /* 0x0000d800ff007b82 */ /* 0x000e220000000800 */
[----:B------:R-:W1:Y:S01]  /*0020*/  LDCU UR8, c[0x0][0x388] ;  /* 0x00007100ff0877ac */ /* 0x000e620008000800 */
[----:B------:R-:W2:Y:S01]  /*0030*/  S2R R3, SR_TID.X ;  /* 0x0000000000037919 */ /* 0x000ea20000002100 */
[----:B------:R-:W-:Y:S01]  /*0040*/  UMOV UR4, 0x400 ;  /* 0x0000040000047882 */ /* 0x000fe20000000000 */
[----:B------:R-:W3:Y:S04]  /*0050*/  LDCU.64 UR6, c[0x0][0x358] ;  /* 0x00006b00ff0677ac */ /* 0x000ee80008000a00 */
[----:B------:R-:W4:Y:S01]  /*0060*/  S2UR UR5, SR_CgaCtaId ;  /* 0x00000000000579c3 */ /* 0x000f220000008800 */
[----:B0-----:R-:W0:Y:S01]  /*0070*/  I2F.U32.RP R2, R0 ;  /* 0x0000000000027306 */ /* 0x001e220000209000 */
[----:B------:R-:W-:Y:S01]  /*0080*/  ISETP.NE.U32.AND P0, PT, R0, RZ, PT ;  /* 0x000000ff0000720c */ /* 0x000fe20003f05070 */
[----:B----4-:R-:W-:-:S06]  /*0090*/  ULEA UR4, UR5, UR4, 0x18 ;  /* 0x0000000405047291 */ /* 0x010fcc000f8ec0ff */
[----:B0-----:R-:W0:Y:S02]  /*00a0*/  MUFU.RCP R2, R2 ;  /* 0x0000000200027308 */ /* 0x001e240000001000 */
[----:B0-----:R-:W-:-:S06]  /*00b0*/  IADD3 R4, PT, PT, R2, 0xffffffe, RZ ;  /* 0x0ffffffe02047810 */ /* 0x001fcc0007ffe0ff */
[----:B------:R0:W4:Y:S02]  /*00c0*/  F2I.FTZ.U32.TRUNC.NTZ R5, R4 ;  /* 0x0000000400057305 */ /* 0x000124000021f000 */
[----:B0-----:R-:W-:Y:S01]  /*00d0*/  HFMA2 R4, -RZ, RZ, 0, 0 ;  /* 0x00000000ff047431 */ /* 0x001fe200000001ff */
[----:B----4-:R-:W-:-:S05]  /*00e0*/  IADD3 R7, PT, PT, RZ, -R5, RZ ;  /* 0x80000005ff077210 */ /* 0x010fca0007ffe0ff */
[----:B------:R-:W-:-:S04]  /*00f0*/  IMAD R7, R7, R0, RZ ;  /* 0x0000000007077224 */ /* 0x000fc800078e02ff */
[----:B------:R-:W-:Y:S01]  /*0100*/  IMAD.HI.U32 R5, R5, R7, R4 ;  /* 0x0000000705057227 */ /* 0x000fe200078e0004 */
[----:B--2---:R-:W-:-:S05]  /*0110*/  LEA R4, R3, UR4, 0x2 ;  /* 0x0000000403047c11 */ /* 0x004fca000f8e10ff */
[----:B-1----:R-:W-:Y:S01]  /*0120*/  IMAD.HI.U32 R2, R5, UR8, RZ ;  /* 0x0000000805027c27 */ /* 0x002fe2000f8e00ff */
[----:B------:R0:W-:Y:S04]  /*0130*/  STS [R4], RZ ;  /* 0x000000ff04007388 */ /* 0x0001e80000000800 */
[----:B------:R-:W-:Y:S01]  /*0140*/  IADD3 R5, PT, PT, -R2, RZ, RZ ;  /* 0x000000ff02057210 */ /* 0x000fe20007ffe1ff */
[----:B------:R-:W-:Y:S04]  /*0150*/  STS [UR4+0x1000], RZ ;  /* 0x001000ffff007988 */ /* 0x000fe80008000804 */
[----:B------:R-:W-:-:S05]  /*0160*/  IMAD R5, R0, R5, UR8 ;  /* 0x0000000800057e24 */ /* 0x000fca000f8e0205 */
[----:B------:R-:W-:-:S13]  /*0170*/  ISETP.GE.U32.AND P2, PT, R5, R0, PT ;  /* 0x000000000500720c */ /* 0x000fda0003f46070 */
[-C--:B------:R-:W-:Y:S02]  /*0180*/  @P2 IADD3 R5, PT, PT, R5, -R0.reuse, RZ ;  /* 0x8000000005052210 */ /* 0x080fe40007ffe0ff */
[----:B------:R-:W-:Y:S02]  /*0190*/  @P2 IADD3 R2, PT, PT, R2, 0x1, RZ ;  /* 0x0000000102022810 */ /* 0x000fe40007ffe0ff */
[----:B------:R-:W-:Y:S02]  /*01a0*/  ISETP.GT.U32.AND P2, PT, R0, UR8, PT ;  /* 0x0000000800007c0c */ /* 0x000fe4000bf44070 */
[----:B------:R-:W-:-:S13]  /*01b0*/  ISETP.GE.U32.AND P1, PT, R5, R0, PT ;  /* 0x000000000500720c */ /* 0x000fda0003f26070 */
[----:B------:R-:W-:Y:S02]  /*01c0*/  @P1 IADD3 R2, PT, PT, R2, 0x1, RZ ;  /* 0x0000000102021810 */ /* 0x000fe40007ffe0ff */
[----:B------:R-:W-:Y:S01]  /*01d0*/  @!P0 LOP3.LUT R2, RZ, R0, RZ, 0x33, !PT ;  /* 0x00000000ff028212 */ /* 0x000fe200078e33ff */
[----:B0--3--:R-:W-:Y:S06]  /*01e0*/  @P2 BRA `(.L_x_34) ;  /* 0x0000000800b02947 */ /* 0x009fec0003800000 */
[----:B------:R-:W0:Y:S01]  /*01f0*/  S2R R6, SR_CTAID.X ;  /* 0x0000000000067919 */ /* 0x000e220000002500 */
[C---:B------:R-:W-:Y:S01]  /*0200*/  ISETP.GE.U32.AND P0, PT, R2.reuse, 0x10, PT ;  /* 0x000000100200780c */ /* 0x040fe20003f06070 */
[----:B------:R-:W-:Y:S01]  /*0210*/  IMAD.MOV.U32 R27, RZ, RZ, RZ ;  /* 0x000000ffff1b7224 */ /* 0x000fe200078e00ff */
[----:B------:R-:W-:Y:S02]  /*0220*/  VIMNMX.U32 R5, PT, PT, R2, 0x1, !PT ;  /* 0x0000000102057848 */ /* 0x000fe40007fe0000 */
[----:B------:R-:W-:-:S09]  /*0230*/  MOV R7, RZ ;  /* 0x000000ff00077202 */ /* 0x000fd20000000f00 */
[----:B------:R-:W-:Y:S05]  /*0240*/  @!P0 BRA `(.L_x_35) ;  /* 0x0000000400648947 */ /* 0x000fea0003800000 */
[----:B------:R-:W-:Y:S01]  /*0250*/  IADD3 R7, PT, PT, R3, R0, RZ ;  /* 0x0000000003077210 */ /* 0x000fe20007ffe0ff */
[C---:B0-----:R-:W-:Y:S01]  /*0260*/  IMAD R20, R6.reuse, UR8, R3 ;  /* 0x0000000806147c24 */ /* 0x041fe2000f8e0203 */
[----:B------:R-:W-:Y:S02]  /*0270*/  LOP3.LUT R9, R5, 0xfffffff0, RZ, 0xc0, !PT ;  /* 0xfffffff005097812 */ /* 0x000fe400078ec0ff */
[----:B------:R-:W-:Y:S01]  /*0280*/  MOV R27, RZ ;  /* 0x000000ff001b7202 */ /* 0x000fe20000000f00 */
[----:B------:R-:W-:Y:S01]  /*0290*/  IMAD R7, R6, UR8, R7 ;  /* 0x0000000806077c24 */ /* 0x000fe2000f8e0207 */
[CC--:B------:R-:W-:Y:S01]  /*02a0*/  LEA R11, R0.reuse, R20.reuse, 0x1 ;  /* 0x00000014000b7211 */ /* 0x0c0fe200078e08ff */
[C-C-:B------:R-:W-:Y:S01]  /*02b0*/  IMAD R13, R0.reuse, 0x3, R20.reuse ;  /* 0x00000003000d7824 */ /* 0x140fe200078e0214 */
[CC--:B------:R-:W-:Y:S01]  /*02c0*/  LEA R15, R0.reuse, R20.reuse, 0x2 ;  /* 0x00000014000f7211 */ /* 0x0c0fe200078e10ff */
[C-C-:B------:R-:W-:Y:S01]  /*02d0*/  IMAD R17, R0.reuse, 0x5, R20.reuse ;  /* 0x0000000500117824 */ /* 0x140fe200078e0214 */
[C---:B------:R-:W-:Y:S01]  /*02e0*/  LEA R29, R0.reuse, R20, 0x3 ;  /* 0x00000014001d7211 */ /* 0x040fe200078e18ff */
[C-C-:B------:R-:W-:Y:S01]  /*02f0*/  IMAD R19, R0.reuse, 0x6, R20.reuse ;  /* 0x0000000600137824 */ /* 0x140fe200078e0214 */
[----:B------:R-:W-:Y:S01]  /*0300*/  IADD3 R28, PT, PT, -R9, RZ, RZ ;  /* 0x000000ff091c7210 */ /* 0x000fe20007ffe1ff */
[----:B------:R-:W-:-:S02]  /*0310*/  IMAD R21, R0, 0x7, R20 ;  /* 0x0000000700157824 */ /* 0x000fc400078e0214 */
[C-C-:B------:R-:W-:Y:S02]  /*0320*/  IMAD R35, R0.reuse, 0x9, R20.reuse ;  /* 0x0000000900237824 */ /* 0x140fe400078e0214 */
[C-C-:B------:R-:W-:Y:S02]  /*0330*/  IMAD R37, R0.reuse, 0xa, R20.reuse ;  /* 0x0000000a00257824 */ /* 0x140fe400078e0214 */
[C-C-:B------:R-:W-:Y:S02]  /*0340*/  IMAD R10, R0.reuse, 0xb, R20.reuse ;  /* 0x0000000b000a7824 */ /* 0x140fe400078e0214 */
[C-C-:B------:R-:W-:Y:S02]  /*0350*/  IMAD R12, R0.reuse, 0xc, R20.reuse ;  /* 0x0000000c000c7824 */ /* 0x140fe400078e0214 */
[C-C-:B------:R-:W-:Y:S02]  /*0360*/  IMAD R14, R0.reuse, 0xd, R20.reuse ;  /* 0x0000000d000e7824 */ /* 0x140fe400078e0214 */
[----:B------:R-:W-:-:S02]  /*0370*/  IMAD R16, R0, 0xe, R20 ;  /* 0x0000000e00107824 */ /* 0x000fc400078e0214 */
[----:B------:R-:W-:-:S07]  /*0380*/  IMAD R18, R0, 0xf, R20 ;  /* 0x0000000f00127824 */ /* 0x000fce00078e0214 */
.L_x_36:
[----:B------:R-:W0:Y:S02]  /*0390*/  LDC.64 R22, c[0x0][0x380] ;  /* 0x0000e000ff167b82 */ /* 0x000e240000000a00 */
[----:B0-----:R-:W-:-:S04]  /*03a0*/  IMAD.WIDE.U32 R32, R20, 0x4, R22 ;  /* 0x0000000414207825 */ /* 0x001fc800078e0016 */
[--C-:B------:R-:W-:Y:S02]  /*03b0*/  IMAD.WIDE.U32 R30, R7, 0x4, R22.reuse ;  /* 0x00000004071e7825 */ /* 0x100fe400078e0016 */
[----:B------:R-:W2:Y:S04]  /*03c0*/  LDG.E R32, desc[UR6][R32.64] ;  /* 0x0000000620207981 */ /* 0x000ea8000c1e1900 */
[----:B------:R0:W3:Y:S01]  /*03d0*/  LDG.E R26, desc[UR6][R30.64] ;  /* 0x000000061e1a7981 */ /* 0x0000e2000c1e1900 */
[----:B------:R-:W-:-:S05]  /*03e0*/  IMAD.WIDE.U32 R24, R13, 0x4, R22 ;  /* 0x000000040d187825 */ /* 0x000fca00078e0016 */
[----:B------:R1:W4:Y:S01]  /*03f0*/  LDG.E R34, desc[UR6][R24.64] ;  /* 0x0000000618227981 */ /* 0x000322000c1e1900 */
[----:B0-----:R-:W-:-:S05]  /*0400*/  IMAD.WIDE.U32 R30, R11, 0x4, R22 ;  /* 0x000000040b1e7825 */ /* 0x001fca00078e0016 */
[----:B------:R0:W5:Y:S01]  /*0410*/  LDG.E R8, desc[UR6][R30.64] ;  /* 0x000000061e087981 */ /* 0x000162000c1e1900 */
[----:B-1----:R-:W-:-:S04]  /*0420*/  IMAD.WIDE.U32 R24, R17, 0x4, R22 ;  /* 0x0000000411187825 */ /* 0x002fc800078e0016 */
[----:B0-----:R-:W-:-:S06]  /*0430*/  IMAD.WIDE.U32 R30, R21, 0x4, R22 ;  /* 0x00000004151e7825 */ /* 0x001fcc00078e0016 */
[----:B------:R-:W4:Y:S01]  /*0440*/  LDG.E R30, desc[UR6][R30.64] ;  /* 0x000000061e1e7981 */ /* 0x000f22000c1e1900 */
[----:B--2---:R-:W-:-:S04]  /*0450*/  FADD R36, R32, R27 ;  /* 0x0000001b20247221 */ /* 0x004fc80000000000 */
[----:B---3--:R-:W-:Y:S01]  /*0460*/  FADD R36, R36, R26 ;  /* 0x0000001a24247221 */ /* 0x008fe20000000000 */
[----:B------:R-:W-:-:S04]  /*0470*/  IMAD.WIDE.U32 R26, R15, 0x4, R22 ;  /* 0x000000040f1a7825 */ /* 0x000fc800078e0016 */
[--C-:B------:R-:W-:Y:S02]  /*0480*/  IMAD.WIDE.U32 R32, R19, 0x4, R22.reuse ;  /* 0x0000000413207825 */ /* 0x100fe400078e0016 */
[----:B------:R-:W2:Y:S04]  /*0490*/  LDG.E R26, desc[UR6][R26.64] ;  /* 0x000000061a1a7981 */ /* 0x000ea8000c1e1900 */
[----:B------:R-:W3:Y:S04]  /*04a0*/  LDG.E R32, desc[UR6][R32.64] ;  /* 0x0000000620207981 */ /* 0x000ee8000c1e1900 */
[----:B------:R0:W3:Y:S02]  /*04b0*/  LDG.E R27, desc[UR6][R24.64] ;  /* 0x00000006181b7981 */ /* 0x0000e4000c1e1900 */
[----:B0-----:R-:W-:-:S06]  /*04c0*/  IMAD.WIDE.U32 R24, R29, 0x4, R22 ;  /* 0x000000041d187825 */ /* 0x001fcc00078e0016 */
[----:B------:R-:W3:Y:S01]  /*04d0*/  LDG.E R24, desc[UR6][R24.64] ;  /* 0x0000000618187981 */ /* 0x000ee2000c1e1900 */
[----:B-----5:R-:W-:-:S04]  /*04e0*/  FADD R8, R36, R8 ;  /* 0x0000000824087221 */ /* 0x020fc80000000000 */
[----:B----4-:R-:W-:-:S04]  /*04f0*/  FADD R8, R8, R34 ;  /* 0x0000002208087221 */ /* 0x010fc80000000000 */
[----:B--2---:R-:W-:-:S04]  /*0500*/  FADD R8, R8, R26 ;  /* 0x0000001a08087221 */ /* 0x004fc80000000000 */
[----:B---3--:R-:W-:-:S04]  /*0510*/  FADD R27, R8, R27 ;  /* 0x0000001b081b7221 */ /* 0x008fc80000000000 */
[----:B------:R-:W-:Y:S01]  /*0520*/  FADD R27, R27, R32 ;  /* 0x000000201b1b7221 */ /* 0x000fe20000000000 */
[----:B------:R-:W-:-:S04]  /*0530*/  IMAD.WIDE.U32 R32, R35, 0x4, R22 ;  /* 0x0000000423207825 */ /* 0x000fc800078e0016 */
[----:B------:R-:W-:Y:S01]  /*0540*/  FADD R34, R27, R30 ;  /* 0x0000001e1b227221 */ /* 0x000fe20000000000 */
[----:B------:R-:W-:Y:S01]  /*0550*/  IMAD.WIDE.U32 R26, R37, 0x4, R22 ;  /* 0x00000004251a7825 */ /* 0x000fe200078e0016 */
[----:B------:R-:W2:Y:S04]  /*0560*/  LDG.E R8, desc[UR6][R32.64] ;  /* 0x0000000620087981 */ /* 0x000ea8000c1e1900 */
[----:B------:R0:W3:Y:S01]  /*0570*/  LDG.E R36, desc[UR6][R26.64] ;  /* 0x000000061a247981 */ /* 0x0000e2000c1e1900 */
[----:B------:R-:W-:Y:S01]  /*0580*/  FADD R34, R34, R24 ;  /* 0x0000001822227221 */ /* 0x000fe20000000000 */
[----:B------:R-:W-:-:S04]  /*0590*/  IMAD.WIDE.U32 R24, R10, 0x4, R22 ;  /* 0x000000040a187825 */ /* 0x000fc800078e0016 */
[--C-:B------:R-:W-:Y:S02]  /*05a0*/  IMAD.WIDE.U32 R30, R14, 0x4, R22.reuse ;  /* 0x000000040e1e7825 */ /* 0x100fe400078e0016 */
[----:B------:R-:W4:Y:S02]  /*05b0*/  LDG.E R24, desc[UR6][R24.64] ;  /* 0x0000000618187981 */ /* 0x000f24000c1e1900 */
[--C-:B0-----:R-:W-:Y:S02]  /*05c0*/  IMAD.WIDE.U32 R26, R12, 0x4, R22.reuse ;  /* 0x000000040c1a7825 */ /* 0x101fe400078e0016 */
[----:B------:R-:W5:Y:S02]  /*05d0*/  LDG.E R30, desc[UR6][R30.64] ;  /* 0x000000061e1e7981 */ /* 0x000f64000c1e1900 */
[--C-:B------:R-:W-:Y:S02]  /*05e0*/  IMAD.WIDE.U32 R32, R16, 0x4, R22.reuse ;  /* 0x0000000410207825 */ /* 0x100fe400078e0016 */
[----:B------:R-:W5:Y:S02]  /*05f0*/  LDG.E R26, desc[UR6][R26.64] ;  /* 0x000000061a1a7981 */ /* 0x000f64000c1e1900 */
[----:B------:R-:W-:-:S02]  /*0600*/  IMAD.WIDE.U32 R22, R18, 0x4, R22 ;  /* 0x0000000412167825 */ /* 0x000fc400078e0016 */
[----:B------:R-:W5:Y:S04]  /*0610*/  LDG.E R32, desc[UR6][R32.64] ;  /* 0x0000000620207981 */ /* 0x000f68000c1e1900 */
[----:B------:R-:W5:Y:S01]  /*0620*/  LDG.E R22, desc[UR6][R22.64] ;  /* 0x0000000616167981 */ /* 0x000f62000c1e1900 */
[----:B------:R-:W-:-:S04]  /*0630*/  IADD3 R28, PT, PT, R28, 0x10, RZ ;  /* 0x000000101c1c7810 */ /* 0x000fc80007ffe0ff */
[----:B------:R-:W-:Y:S01]  /*0640*/  ISETP.NE.AND P0, PT, R28, RZ, PT ;  /* 0x000000ff1c00720c */ /* 0x000fe20003f05270 */
[C---:B------:R-:W-:Y:S01]  /*0650*/  IMAD R20, R0.reuse, 0x10, R20 ;  /* 0x0000001000147824 */ /* 0x040fe200078e0214 */
[C---:B------:R-:W-:Y:S01]  /*0660*/  LEA R7, R0.reuse, R7, 0x4 ;  /* 0x0000000700077211 */ /* 0x040fe200078e20ff */
[C---:B------:R-:W-:Y:S01]  /*0670*/  IMAD R29, R0.reuse, 0x10, R29 ;  /* 0x00000010001d7824 */ /* 0x040fe200078e021d */
[C---:B------:R-:W-:Y:S02]  /*0680*/  LEA R11, R0.reuse, R11, 0x4 ;  /* 0x0000000b000b7211 */ /* 0x040fe400078e20ff */
[C---:B------:R-:W-:Y:S02]  /*0690*/  LEA R13, R0.reuse, R13, 0x4 ;  /* 0x0000000d000d7211 */ /* 0x040fe400078e20ff */
[C---:B------:R-:W-:Y:S02]  /*06a0*/  LEA R15, R0.reuse, R15, 0x4 ;  /* 0x0000000f000f7211 */ /* 0x040fe400078e20ff */
[----:B------:R-:W-:-:S02]  /*06b0*/  LEA R17, R0, R17, 0x4 ;  /* 0x0000001100117211 */ /* 0x000fc400078e20ff */
[C---:B------:R-:W-:Y:S02]  /*06c0*/  LEA R19, R0.reuse, R19, 0x4 ;  /* 0x0000001300137211 */ /* 0x040fe400078e20ff */
[C---:B------:R-:W-:Y:S02]  /*06d0*/  LEA R21, R0.reuse, R21, 0x4 ;  /* 0x0000001500157211 */ /* 0x040fe400078e20ff */
[C---:B------:R-:W-:Y:S02]  /*06e0*/  LEA R35, R0.reuse, R35, 0x4 ;  /* 0x0000002300237211 */ /* 0x040fe400078e20ff */
[C---:B------:R-:W-:Y:S02]  /*06f0*/  LEA R37, R0.reuse, R37, 0x4 ;  /* 0x0000002500257211 */ /* 0x040fe400078e20ff */
[C---:B------:R-:W-:Y:S02]  /*0700*/  LEA R10, R0.reuse, R10, 0x4 ;  /* 0x0000000a000a7211 */ /* 0x040fe400078e20ff */
[----:B------:R-:W-:-:S02]  /*0710*/  LEA R12, R0, R12, 0x4 ;  /* 0x0000000c000c7211 */ /* 0x000fc400078e20ff */
[C---:B------:R-:W-:Y:S02]  /*0720*/  LEA R14, R0.reuse, R14, 0x4 ;  /* 0x0000000e000e7211 */ /* 0x040fe400078e20ff */
[C---:B------:R-:W-:Y:S02]  /*0730*/  LEA R16, R0.reuse, R16, 0x4 ;  /* 0x0000001000107211 */ /* 0x040fe400078e20ff */
[----:B------:R-:W-:Y:S01]  /*0740*/  LEA R18, R0, R18, 0x4 ;  /* 0x0000001200127211 */ /* 0x000fe200078e20ff */
[----:B--2---:R-:W-:-:S04]  /*0750*/  FADD R8, R34, R8 ;  /* 0x0000000822087221 */ /* 0x004fc80000000000 */
[----:B---3--:R-:W-:-:S04]  /*0760*/  FADD R8, R8, R36 ;  /* 0x0000002408087221 */ /* 0x008fc80000000000 */
[----:B----4-:R-:W-:-:S04]  /*0770*/  FADD R8, R8, R24 ;  /* 0x0000001808087221 */ /* 0x010fc80000000000 */
[----:B-----5:R-:W-:-:S04]  /*0780*/  FADD R25, R8, R26 ;  /* 0x0000001a08197221 */ /* 0x020fc80000000000 */
[----:B------:R-:W-:-:S04]  /*0790*/  FADD R25, R25, R30 ;  /* 0x0000001e19197221 */ /* 0x000fc80000000000 */
[----:B------:R-:W-:-:S04]  /*07a0*/  FADD R25, R25, R32 ;  /* 0x0000002019197221 */ /* 0x000fc80000000000 */
[----:B------:R-:W-:Y:S01]  /*07b0*/  FADD R27, R25, R22 ;  /* 0x00000016191b7221 */ /* 0x000fe20000000000 */
[----:B------:R-:W-:Y:S06]  /*07c0*/  @P0 BRA `(.L_x_36) ;  /* 0xfffffff800f00947 */ /* 0x000fec000383ffff */
[----:B------:R-:W-:-:S07]  /*07d0*/  IMAD.MOV.U32 R7, RZ, RZ, R9 ;  /* 0x000000ffff077224 */ /* 0x000fce00078e0009 */
.L_x_35:
[----:B------:R-:W-:-:S13]  /*07e0*/  LOP3.LUT P0, R8, R5, 0xf, RZ, 0xc0, !PT ;  /* 0x0000000f05087812 */ /* 0x000fda000780c0ff */
[----:B------:R-:W-:Y:S05]  /*07f0*/  @!P0 BRA `(.L_x_37) ;  /* 0x0000000400288947 */ /* 0x000fea0003800000 */
[----:B------:R-:W-:Y:S01]  /*0800*/  ISETP.GE.U32.AND P0, PT, R8, 0x8, PT ;  /* 0x000000080800780c */ /* 0x000fe20003f06070 */
[----:B0-----:R-:W-:Y:S01]  /*0810*/  IMAD R10, R6, UR8, R3 ;  /* 0x00000008060a7c24 */ /* 0x001fe2000f8e0203 */
[----:B------:R-:W-:-:S04]  /*0820*/  LOP3.LUT R24, R5, 0x7, RZ, 0xc0, !PT ;  /* 0x0000000705187812 */ /* 0x000fc800078ec0ff */
[----:B------:R-:W-:-:S07]  /*0830*/  ISETP.NE.AND P1, PT, R24, RZ, PT ;  /* 0x000000ff1800720c */ /* 0x000fce0003f25270 */
[----:B------:R-:W-:Y:S06]  /*0840*/  @!P0 BRA `(.L_x_38) ;  /* 0x0000000000888947 */ /* 0x000fec0003800000 */
[----:B------:R-:W0:Y:S01]  /*0850*/  LDC.64 R8, c[0x0][0x380] ;  /* 0x0000e000ff087b82 */ /* 0x000e220000000a00 */
[----:B------:R-:W-:-:S05]  /*0860*/  IMAD R21, R7, R0, R10 ;  /* 0x0000000007157224 */ /* 0x000fca00078e020a */
[----:B------:R-:W-:-:S04]  /*0870*/  IADD3 R15, PT, PT, R21, R0, RZ ;  /* 0x00000000150f7210 */ /* 0x000fc80007ffe0ff */
[----:B------:R-:W-:-:S04]  /*0880*/  IADD3 R23, PT, PT, R15, R0, RZ ;  /* 0x000000000f177210 */ /* 0x000fc80007ffe0ff */
[----:B------:R-:W-:Y:S01]  /*0890*/  IADD3 R17, PT, PT, R23, R0, RZ ;  /* 0x0000000017117210 */ /* 0x000fe20007ffe0ff */
[----:B0-----:R-:W-:-:S04]  /*08a0*/  IMAD.WIDE.U32 R20, R21, 0x4, R8 ;  /* 0x0000000415147825 */ /* 0x001fc800078e0008 */
[--C-:B------:R-:W-:Y:S02]  /*08b0*/  IMAD.WIDE.U32 R14, R15, 0x4, R8.reuse ;  /* 0x000000040f0e7825 */ /* 0x100fe400078e0008 */
[----:B------:R0:W2:Y:S02]  /*08c0*/  LDG.E R20, desc[UR6][R20.64] ;  /* 0x0000000614147981 */ /* 0x0000a4000c1e1900 */
[--C-:B------:R-:W-:Y:S01]  /*08d0*/  IMAD.WIDE.U32 R22, R23, 0x4, R8.reuse ;  /* 0x0000000417167825 */ /* 0x100fe200078e0008 */
[CC--:B------:R-:W-:Y:S01]  /*08e0*/  IADD3 R19, PT, PT, R17.reuse, R0.reuse, RZ ;  /* 0x0000000011137210 */ /* 0x0c0fe20007ffe0ff */
[----:B------:R1:W3:Y:S02]  /*08f0*/  LDG.E R11, desc[UR6][R14.64] ;  /* 0x000000060e0b7981 */ /* 0x0002e4000c1e1900 */
[--C-:B------:R-:W-:Y:S01]  /*0900*/  IMAD.WIDE.U32 R16, R17, 0x4, R8.reuse ;  /* 0x0000000411107825 */ /* 0x100fe200078e0008 */
[CC--:B------:R-:W-:Y:S01]  /*0910*/  IADD3 R13, PT, PT, R19.reuse, R0.reuse, RZ ;  /* 0x00000000130d7210 */ /* 0x0c0fe20007ffe0ff */
[----:B------:R-:W4:Y:S02]  /*0920*/  LDG.E R22, desc[UR6][R22.64] ;  /* 0x0000000616167981 */ /* 0x000f24000c1e1900 */
[--C-:B------:R-:W-:Y:S01]  /*0930*/  IMAD.WIDE.U32 R18, R19, 0x4, R8.reuse ;  /* 0x0000000413127825 */ /* 0x100fe200078e0008 */
[CC--:B------:R-:W-:Y:S01]  /*0940*/  IADD3 R25, PT, PT, R13.reuse, R0.reuse, RZ ;  /* 0x000000000d197210 */ /* 0x0c0fe20007ffe0ff */
[----:B------:R-:W5:Y:S02]  /*0950*/  LDG.E R16, desc[UR6][R16.64] ;  /* 0x0000000610107981 */ /* 0x000f64000c1e1900 */
[--C-:B------:R-:W-:Y:S01]  /*0960*/  IMAD.WIDE.U32 R12, R13, 0x4, R8.reuse ;  /* 0x000000040d0c7825 */ /* 0x100fe200078e0008 */
[C---:B0-----:R-:W-:Y:S01]  /*0970*/  IADD3 R21, PT, PT, R25.reuse, R0, RZ ;  /* 0x0000000019157210 */ /* 0x041fe20007ffe0ff */
[----:B------:R-:W5:Y:S02]  /*0980*/  LDG.E R18, desc[UR6][R18.64] ;  /* 0x0000000612127981 */ /* 0x000f64000c1e1900 */
[----:B-1----:R-:W-:-:S02]  /*0990*/  IMAD.WIDE.U32 R14, R25, 0x4, R8 ;  /* 0x00000004190e7825 */ /* 0x002fc400078e0008 */
[----:B------:R-:W5:Y:S02]  /*09a0*/  LDG.E R12, desc[UR6][R12.64] ;  /* 0x000000060c0c7981 */ /* 0x000f64000c1e1900 */
[----:B------:R-:W-:Y:S02]  /*09b0*/  IMAD.WIDE.U32 R8, R21, 0x4, R8 ;  /* 0x0000000415087825 */ /* 0x000fe400078e0008 */
[----:B------:R-:W5:Y:S04]  /*09c0*/  LDG.E R14, desc[UR6][R14.64] ;  /* 0x000000060e0e7981 */ /* 0x000f68000c1e1900 */
[----:B------:R-:W5:Y:S01]  /*09d0*/  LDG.E R8, desc[UR6][R8.64] ;  /* 0x0000000608087981 */ /* 0x000f62000c1e1900 */
[----:B------:R-:W-:Y:S01]  /*09e0*/  IADD3 R7, PT, PT, R7, 0x8, RZ ;  /* 0x0000000807077810 */ /* 0x000fe20007ffe0ff */
[----:B--2---:R-:W-:-:S04]  /*09f0*/  FADD R20, R27, R20 ;  /* 0x000000141b147221 */ /* 0x004fc80000000000 */
[----:B---3--:R-:W-:-:S04]  /*0a00*/  FADD R11, R20, R11 ;  /* 0x0000000b140b7221 */ /* 0x008fc80000000000 */
[----:B----4-:R-:W-:-:S04]  /*0a10*/  FADD R11, R11, R22 ;  /* 0x000000160b0b7221 */ /* 0x010fc80000000000 */
[----:B-----5:R-:W-:-:S04]  /*0a20*/  FADD R11, R11, R16 ;  /* 0x000000100b0b7221 */ /* 0x020fc80000000000 */
[----:B------:R-:W-:-:S04]  /*0a30*/  FADD R11, R11, R18 ;  /* 0x000000120b0b7221 */ /* 0x000fc80000000000 */
[----:B------:R-:W-:-:S04]  /*0a40*/  FADD R11, R11, R12 ;  /* 0x0000000c0b0b7221 */ /* 0x000fc80000000000 */
[----:B------:R-:W-:-:S04]  /*0a50*/  FADD R11, R11, R14 ;  /* 0x0000000e0b0b7221 */ /* 0x000fc80000000000 */
[----:B------:R-:W-:-:S07]  /*0a60*/  FADD R27, R11, R8 ;  /* 0x000000080b1b7221 */ /* 0x000fce0000000000 */
.L_x_38:
[----:B------:R-:W-:Y:S05]  /*0a70*/  @!P1 BRA `(.L_x_37) ;  /* 0x0000000000889947 */ /* 0x000fea0003800000 */
[----:B------:R-:W-:Y:S02]  /*0a80*/  ISETP.GE.U32.AND P0, PT, R24, 0x4, PT ;  /* 0x000000041800780c */ /* 0x000fe40003f06070 */
[----:B------:R-:W-:-:S04]  /*0a90*/  LOP3.LUT R5, R5, 0x3, RZ, 0xc0, !PT ;  /* 0x0000000305057812 */ /* 0x000fc800078ec0ff */
[----:B------:R-:W-:-:S07]  /*0aa0*/  ISETP.NE.AND P1, PT, R5, RZ, PT ;  /* 0x000000ff0500720c */ /* 0x000fce0003f25270 */
[----:B------:R-:W-:Y:S06]  /*0ab0*/  @!P0 BRA `(.L_x_39) ;  /* 0x0000000000488947 */ /* 0x000fec0003800000 */
[----:B------:R-:W0:Y:S01]  /*0ac0*/  LDC.64 R8, c[0x0][0x380] ;  /* 0x0000e000ff087b82 */ /* 0x000e220000000a00 */
[----:B------:R-:W-:-:S04]  /*0ad0*/  IMAD R11, R7, R0, R10 ;  /* 0x00000000070b7224 */ /* 0x000fc800078e020a */
[----:B------:R-:W-:-:S05]  /*0ae0*/  IMAD.IADD R13, R11, 0x1, R0 ;  /* 0x000000010b0d7824 */ /* 0x000fca00078e0200 */
[----:B------:R-:W-:-:S04]  /*0af0*/  IADD3 R15, PT, PT, R13, R0, RZ ;  /* 0x000000000d0f7210 */ /* 0x000fc80007ffe0ff */
[----:B------:R-:W-:Y:S01]  /*0b00*/  IADD3 R17, PT, PT, R15, R0, RZ ;  /* 0x000000000f117210 */ /* 0x000fe20007ffe0ff */
[----:B0-----:R-:W-:-:S04]  /*0b10*/  IMAD.WIDE.U32 R10, R11, 0x4, R8 ;  /* 0x000000040b0a7825 */ /* 0x001fc800078e0008 */
[--C-:B------:R-:W-:Y:S02]  /*0b20*/  IMAD.WIDE.U32 R12, R13, 0x4, R8.reuse ;  /* 0x000000040d0c7825 */ /* 0x100fe400078e0008 */
[----:B------:R-:W2:Y:S02]  /*0b30*/  LDG.E R10, desc[UR6][R10.64] ;  /* 0x000000060a0a7981 */ /* 0x000ea4000c1e1900 */
[--C-:B------:R-:W-:Y:S02]  /*0b40*/  IMAD.WIDE.U32 R14, R15, 0x4, R8.reuse ;  /* 0x000000040f0e7825 */ /* 0x100fe400078e0008 */
[----:B------:R-:W3:Y:S02]  /*0b50*/  LDG.E R12, desc[UR6][R12.64] ;  /* 0x000000060c0c7981 */ /* 0x000ee4000c1e1900 */
[----:B------:R-:W-:Y:S02]  /*0b60*/  IMAD.WIDE.U32 R8, R17, 0x4, R8 ;  /* 0x0000000411087825 */ /* 0x000fe400078e0008 */
[----:B------:R-:W4:Y:S04]  /*0b70*/  LDG.E R14, desc[UR6][R14.64] ;  /* 0x000000060e0e7981 */ /* 0x000f28000c1e1900 */
[----:B------:R-:W5:Y:S01]  /*0b80*/  LDG.E R8, desc[UR6][R8.64] ;  /* 0x0000000608087981 */ /* 0x000f62000c1e1900 */
[----:B------:R-:W-:Y:S01]  /*0b90*/  IADD3 R7, PT, PT, R7, 0x4, RZ ;  /* 0x0000000407077810 */ /* 0x000fe20007ffe0ff */
[----:B--2---:R-:W-:-:S04]  /*0ba0*/  FADD R27, R27, R10 ;  /* 0x0000000a1b1b7221 */ /* 0x004fc80000000000 */
[----:B---3--:R-:W-:-:S04]  /*0bb0*/  FADD R27, R27, R12 ;  /* 0x0000000c1b1b7221 */ /* 0x008fc80000000000 */
[----:B----4-:R-:W-:-:S04]  /*0bc0*/  FADD R27, R27, R14 ;  /* 0x0000000e1b1b7221 */ /* 0x010fc80000000000 */
[----:B-----5:R-:W-:-:S07]  /*0bd0*/  FADD R27, R27, R8 ;  /* 0x000000081b1b7221 */ /* 0x020fce0000000000 */
.L_x_39:
[----:B------:R-:W-:Y:S05]  /*0be0*/  @!P1 BRA `(.L_x_37) ;  /* 0x00000000002c9947 */ /* 0x000fea0003800000 */
[----:B------:R-:W0:Y:S01]  /*0bf0*/  LDC.64 R8, c[0x0][0x380] ;  /* 0x0000e000ff087b82 */ /* 0x000e220000000a00 */
[----:B------:R-:W-:Y:S01]  /*0c00*/  IMAD R7, R0, R7, R3 ;  /* 0x0000000700077224 */ /* 0x000fe200078e0203 */
[----:B------:R-:W-:-:S03]  /*0c10*/  IADD3 R10, PT, PT, -R5, RZ, RZ ;  /* 0x000000ff050a7210 */ /* 0x000fc60007ffe1ff */
[----:B------:R-:W-:-:S07]  /*0c20*/  IMAD R5, R6, UR8, R7 ;  /* 0x0000000806057c24 */ /* 0x000fce000f8e0207 */
.L_x_40:
[----:B0-----:R-:W-:-:S06]  /*0c30*/  IMAD.WIDE.U32 R6, R5, 0x4, R8 ;  /* 0x0000000405067825 */ /* 0x001fcc00078e0008 */
[----:B------:R-:W2:Y:S01]  /*0c40*/  LDG.E R6, desc[UR6][R6.64] ;  /* 0x0000000606067981 */ /* 0x000ea2000c1e1900 */
[----:B------:R-:W-:Y:S02]  /*0c50*/  IADD3 R10, PT, PT, R10, 0x1, RZ ;  /* 0x000000010a0a7810 */ /* 0x000fe40007ffe0ff */
[----:B------:R-:W-:Y:S02]  /*0c60*/  IADD3 R5, PT, PT, R0, R5, RZ ;  /* 0x0000000500057210 */ /* 0x000fe40007ffe0ff */
[----:B------:R-:W-:Y:S01]  /*0c70*/  ISETP.NE.AND P0, PT, R10, RZ, PT ;  /* 0x000000ff0a00720c */ /* 0x000fe20003f05270 */
[----:B--2---:R-:W-:-:S12]  /*0c80*/  FADD R27, R6, R27 ;  /* 0x0000001b061b7221 */ /* 0x004fd80000000000 */
[----:B------:R-:W-:Y:S05]  /*0c90*/  @P0 BRA `(.L_x_40) ;  /* 0xfffffffc00e40947 */ /* 0x000fea000383ffff */
.L_x_37:
[----:B------:R1:W-:Y:S02]  /*0ca0*/  STS [R4], R27 ;  /* 0x0000001b04007388 */ /* 0x0003e40000000800 */
.L_x_34:
[----:B------:R-:W-:Y:S02]  /*0cb0*/  ISETP.GE.U32.AND P1, PT, R0, 0x2, PT ;  /* 0x000000020000780c */ /* 0x000fe40003f26070 */
[----:B------:R-:W-:-:S11]  /*0cc0*/  ISETP.NE.AND P0, PT, R3, RZ, PT ;  /* 0x000000ff0300720c */ /* 0x000fd60003f05270 */
[----:B------:R-:W-:Y:S05]  /*0cd0*/  @!P1 BRA `(.L_x_41) ;  /* 0x0000000000309947 */ /* 0x000fea0003800000 */
[----:B------:R-:W-:-:S07]  /*0ce0*/  MOV R5, R0 ;  /* 0x0000000000057202 */ /* 0x000fce0000000f00 */
.L_x_42:
[----:B------:R-:W-:Y:S01]  /*0cf0*/  BAR.SYNC.DEFER_BLOCKING 0x0 ;  /* 0x0000000000007b1d */ /* 0x000fe20000010000 */
[----:B------:R-:W-:-:S04]  /*0d00*/  SHF.R.U32.HI R8, RZ, 0x1, R5 ;  /* 0x00000001ff087819 */ /* 0x000fc80000011605 */
[----:B------:R-:W-:-:S13]  /*0d10*/  ISETP.GE.U32.AND P1, PT, R3, R8, PT ;  /* 0x000000080300720c */ /* 0x000fda0003f26070 */
[----:B0-----:R-:W-:Y:S01]  /*0d20*/  @!P1 LEA R6, R8, R4, 0x2 ;  /* 0x0000000408069211 */ /* 0x001fe200078e10ff */
[----:B------:R-:W-:Y:S05]  /*0d30*/  @!P1 LDS R7, [R4] ;  /* 0x0000000004079984 */ /* 0x000fea0000000800 */
[----:B------:R-:W0:Y:S02]  /*0d40*/  @!P1 LDS R6, [R6] ;  /* 0x0000000006069984 */ /* 0x000e240000000800 */
[----:B0-----:R-:W-:-:S05]  /*0d50*/  @!P1 FADD R7, R6, R7 ;  /* 0x0000000706079221 */ /* 0x001fca0000000000 */
[----:B------:R2:W-:Y:S01]  /*0d60*/  @!P1 STS [R4], R7 ;  /* 0x0000000704009388 */ /* 0x0005e20000000800 */
[----:B------:R-:W-:Y:S01]  /*0d70*/  ISETP.GT.U32.AND P1, PT, R5, 0x3, PT ;  /* 0x000000030500780c */ /* 0x000fe20003f24070 */
[----:B------:R-:W-:-:S12]  /*0d80*/  IMAD.MOV.U32 R5, RZ, RZ, R8 ;  /* 0x000000ffff057224 */ /* 0x000fd800078e0008 */
[----:B--2---:R-:W-:Y:S05]  /*0d90*/  @P1 BRA `(.L_x_42) ;  /* 0xfffffffc00d41947 */ /* 0x004fea000383ffff */
.L_x_41:
[----:B------:R-:W-:Y:S04]  /*0da0*/  BSSY.RECONVERGENT B0, `(.L_x_43) ;  /* 0x0000017000007945 */ /* 0x000fe80003800200 */
[----:B------:R-:W-:Y:S05]  /*0db0*/  @P0 BRA `(.L_x_44) ;  /* 0x0000000000540947 */ /* 0x000fea0003800000 */
[----:B------:R-:W2:Y:S01]  /*0dc0*/  S2UR UR5, SR_CgaCtaId ;  /* 0x00000000000579c3 */ /* 0x000ea20000008800 */
[----:B------:R-:W-:Y:S02]  /*0dd0*/  UMOV UR4, 0x400 ;  /* 0x0000040000047882 */ /* 0x000fe40000000000 */
[----:B--2---:R-:W-:Y:S01]  /*0de0*/  ULEA UR4, UR5, UR4, 0x18 ;  /* 0x0000000405047291 */ /* 0x004fe2000f8ec0ff */
[----:B------:R-:W0:Y:S08]  /*0df0*/  LDCU UR5, c[0x0][0x388] ;  /* 0x00007100ff0577ac */ /* 0x000e300008000800 */
[----:B------:R-:W2:Y:S01]  /*0e00*/  LDS R5, [UR4] ;  /* 0x00000004ff057984 */ /* 0x000ea20008000800 */
[----:B0-----:R-:W-:-:S04]  /*0e10*/  I2FP.F32.S32 R6, UR5 ;  /* 0x0000000500067c45 */ /* 0x001fc80008201400 */
[----:B------:R-:W0:Y:S02]  /*0e20*/  MUFU.RCP R7, R6 ;  /* 0x0000000600077308 */ /* 0x000e240000001000 */
[----:B0-----:R-:W-:-:S04]  /*0e30*/  FFMA R8, -R6, R7, 1 ;  /* 0x3f80000006087423 */ /* 0x001fc80000000107 */
[----:B------:R-:W-:Y:S02]  /*0e40*/  FFMA R8, R7, R8, R7 ;  /* 0x0000000807087223 */ /* 0x000fe40000000007 */
[----:B--2---:R-:W0:Y:S02]  /*0e50*/  FCHK P0, R5, R6 ;  /* 0x0000000605007302 */ /* 0x004e240000000000 */
[----:B------:R-:W-:-:S04]  /*0e60*/  FFMA R7, R5, R8, RZ ;  /* 0x0000000805077223 */ /* 0x000fc800000000ff */
[----:B------:R-:W-:-:S04]  /*0e70*/  FFMA R9, -R6, R7, R5 ;  /* 0x0000000706097223 */ /* 0x000fc80000000105 */
[----:B------:R-:W-:Y:S01]  /*0e80*/  FFMA R7, R8, R9, R7 ;  /* 0x0000000908077223 */ /* 0x000fe20000000007 */
[----:B0-----:R-:W-:Y:S06]  /*0e90*/  @!P0 BRA `(.L_x_45) ;  /* 0x00000000000c8947 */ /* 0x001fec0003800000 */
[----:B------:R-:W-:-:S07]  /*0ea0*/  MOV R8, 0xec0 ;  /* 0x00000ec000087802 */ /* 0x000fce0000000f00 */
[----:B-1----:R-:W-:Y:S05]  /*0eb0*/  CALL.REL.NOINC `($__internal_4_$__cuda_sm3x_div_rn_noftz_f32_slowpath) ;  /* 0x0000001c00a47944 */ /* 0x002fea0003c00000 */
[----:B------:R-:W-:-:S07]  /*0ec0*/  MOV R7, R10 ;  /* 0x0000000a00077202 */ /* 0x000fce0000000f00 */
.L_x_45:
[----:B------:R-:W0:Y:S01]  /*0ed0*/  S2UR UR5, SR_CgaCtaId ;  /* 0x00000000000579c3 */ /* 0x000e220000008800 */
[----:B------:R-:W-:Y:S02]  /*0ee0*/  UMOV UR4, 0x400 ;  /* 0x0000040000047882 */ /* 0x000fe40000000000 */
[----:B0-----:R-:W-:-:S09]  /*0ef0*/  ULEA UR4, UR5, UR4, 0x18 ;  /* 0x0000000405047291 */ /* 0x001fd2000f8ec0ff */
[----:B------:R2:W-:Y:S03]  /*0f00*/  STS [UR4+0x1000], R7 ;  /* 0x00100007ff007988 */ /* 0x0005e60008000804 */
.L_x_44:
[----:B------:R-:W-:Y:S05]  /*0f10*/  BSYNC.RECONVERGENT B0 ;  /* 0x0000000000007941 */ /* 0x000fea0003800200 */
.L_x_43:
[----:B------:R-:W-:Y:S06]  /*0f20*/  BAR.SYNC.DEFER_BLOCKING 0x0 ;  /* 0x0000000000007b1d */ /* 0x000fec0000010000 */
[----:B------:R-:W3:Y:S01]  /*0f30*/  LDCU UR8, c[0x0][0x388] ;  /* 0x00007100ff0877ac */ /* 0x000ee20008000800 */
[----:B------:R4:W-:Y:S01]  /*0f40*/  STS [R4], RZ ;  /* 0x000000ff04007388 */ /* 0x0009e20000000800 */
[----:B---3--:R-:W-:-:S13]  /*0f50*/  ISETP.GT.U32.AND P0, PT, R0, UR8, PT ;  /* 0x0000000800007c0c */ /* 0x008fda000bf04070 */
[----:B----4-:R-:W-:Y:S05]  /*0f60*/  @P0 BRA `(.L_x_46) ;  /* 0x0000000c00340947 */ /* 0x010fea0003800000 */
[----:B------:R-:W3:Y:S01]  /*0f70*/  S2UR UR5, SR_CgaCtaId ;  /* 0x00000000000579c3 */ /* 0x000ee20000008800 */
[----:B0-----:R-:W0:Y:S01]  /*0f80*/  S2R R6, SR_CTAID.X ;  /* 0x0000000000067919 */ /* 0x001e220000002500 */
[C---:B------:R-:W-:Y:S01]  /*0f90*/  ISETP.GE.U32.AND P0, PT, R2.reuse, 0x10, PT ;  /* 0x000000100200780c */ /* 0x040fe20003f06070 */
[----:B------:R-:W-:Y:S01]  /*0fa0*/  UMOV UR4, 0x400 ;  /* 0x0000040000047882 */ /* 0x000fe20000000000 */
[----:B------:R-:W-:Y:S01]  /*0fb0*/  HFMA2 R11, -RZ, RZ, 0, 0 ;  /* 0x00000000ff0b7431 */ /* 0x000fe200000001ff */
[----:B--2---:R-:W-:Y:S02]  /*0fc0*/  VIMNMX.U32 R7, PT, PT, R2, 0x1, !PT ;  /* 0x0000000102077848 */ /* 0x004fe40007fe0000 */
[----:B------:R-:W-:Y:S01]  /*0fd0*/  MOV R33, RZ ;  /* 0x000000ff00217202 */ /* 0x000fe20000000f00 */
[----:B---3--:R-:W-:-:S09]  /*0fe0*/  ULEA UR4, UR5, UR4, 0x18 ;  /* 0x0000000405047291 */ /* 0x008fd2000f8ec0ff */
[----:B------:R-:W2:Y:S01]  /*0ff0*/  LDS R5, [UR4+0x1000] ;  /* 0x00100004ff057984 */ /* 0x000ea20008000800 */
[----:B0-----:R-:W-:Y:S05]  /*1000*/  @!P0 BRA `(.L_x_47) ;  /* 0x0000000400a48947 */ /* 0x001fea0003800000 */
[----:B------:R-:W-:Y:S01]  /*1010*/  IADD3 R9, PT, PT, R3, R0, RZ ;  /* 0x0000000003097210 */ /* 0x000fe20007ffe0ff */
[C---:B------:R-:W-:Y:S01]  /*1020*/  IMAD R11, R6.reuse, UR8, R3 ;  /* 0x00000008060b7c24 */ /* 0x040fe2000f8e0203 */
[----:B------:R-:W-:Y:S02]  /*1030*/  LOP3.LUT R28, R7, 0xfffffff0, RZ, 0xc0, !PT ;  /* 0xfffffff0071c7812 */ /* 0x000fe400078ec0ff */
[----:B------:R-:W-:Y:S01]  /*1040*/  MOV R33, RZ ;  /* 0x000000ff00217202 */ /* 0x000fe20000000f00 */
[----:B------:R-:W-:Y:S01]  /*1050*/  IMAD R9, R6, UR8, R9 ;  /* 0x0000000806097c24 */ /* 0x000fe2000f8e0209 */
[----:B------:R-:W-:Y:S01]  /*1060*/  IADD3 R28, PT, PT, -R28, RZ, RZ ;  /* 0x000000ff1c1c7210 */ /* 0x000fe20007ffe1ff */
[C-C-:B------:R-:W-:Y:S01]  /*1070*/  IMAD R15, R0.reuse, 0x3, R11.reuse ;  /* 0x00000003000f7824 */ /* 0x140fe200078e020b */
[CC--:B------:R-:W-:Y:S01]  /*1080*/  LEA R13, R0.reuse, R11.reuse, 0x1 ;  /* 0x0000000b000d7211 */ /* 0x0c0fe200078e08ff */
[C-C-:B------:R-:W-:Y:S01]  /*1090*/  IMAD R19, R0.reuse, 0x5, R11.reuse ;  /* 0x0000000500137824 */ /* 0x140fe200078e020b */
[C---:B------:R-:W-:Y:S01]  /*10a0*/  LEA R17, R0.reuse, R11, 0x2 ;  /* 0x0000000b00117211 */ /* 0x040fe200078e10ff */
[----:B------:R-:W-:-:S02]  /*10b0*/  IMAD R21, R0, 0x6, R11 ;  /* 0x0000000600157824 */ /* 0x000fc400078e020b */
[C-C-:B------:R-:W-:Y:S02]  /*10c0*/  IMAD R29, R0.reuse, 0x7, R11.reuse ;  /* 0x00000007001d7824 */ /* 0x140fe400078e020b */
[C-C-:B------:R-:W-:Y:S02]  /*10d0*/  IMAD R35, R0.reuse, 0x8, R11.reuse ;  /* 0x0000000800237824 */ /* 0x140fe400078e020b */
[C-C-:B------:R-:W-:Y:S02]  /*10e0*/  IMAD R37, R0.reuse, 0x9, R11.reuse ;  /* 0x0000000900257824 */ /* 0x140fe400078e020b */
[C-C-:B------:R-:W-:Y:S02]  /*10f0*/  IMAD R10, R0.reuse, 0xa, R11.reuse ;  /* 0x0000000a000a7824 */ /* 0x140fe400078e020b */
[C-C-:B------:R-:W-:Y:S02]  /*1100*/  IMAD R12, R0.reuse, 0xb, R11.reuse ;  /* 0x0000000b000c7824 */ /* 0x140fe400078e020b */
[----:B------:R-:W-:-:S02]  /*1110*/  IMAD R14, R0, 0xc, R11 ;  /* 0x0000000c000e7824 */ /* 0x000fc400078e020b */
[C-C-:B------:R-:W-:Y:S02]  /*1120*/  IMAD R16, R0.reuse, 0xd, R11.reuse ;  /* 0x0000000d00107824 */ /* 0x140fe400078e020b */
[C-C-:B------:R-:W-:Y:S02]  /*1130*/  IMAD R18, R0.reuse, 0xe, R11.reuse ;  /* 0x0000000e00127824 */ /* 0x140fe400078e020b */
[----:B------:R-:W-:-:S07]  /*1140*/  IMAD R20, R0, 0xf, R11 ;  /* 0x0000000f00147824 */ /* 0x000fce00078e020b */
.L_x_48:
[----:B------:R-:W1:Y:S02]  /*1150*/  LDC.64 R22, c[0x0][0x380] ;  /* 0x0000e000ff167b82 */ /* 0x000e640000000a00 */
[----:B-1----:R-:W-:-:S06]  /*1160*/  IMAD.WIDE.U32 R26, R11, 0x4, R22 ;  /* 0x000000040b1a7825 */ /* 0x002fcc00078e0016 */
[----:B------:R-:W2:Y:S01]  /*1170*/  LDG.E R26, desc[UR6][R26.64] ;  /* 0x000000061a1a7981 */ /* 0x000ea2000c1e1900 */
[----:B------:R-:W-:-:S06]  /*1180*/  IMAD.WIDE.U32 R24, R9, 0x4, R22 ;  /* 0x0000000409187825 */ /* 0x000fcc00078e0016 */
[----:B------:R-:W3:Y:S01]  /*1190*/  LDG.E R24, desc[UR6][R24.64] ;  /* 0x0000000618187981 */ /* 0x000ee2000c1e1900 */
[----:B------:R-:W-:-:S06]  /*11a0*/  IMAD.WIDE.U32 R30, R13, 0x4, R22 ;  /* 0x000000040d1e7825 */ /* 0x000fcc00078e0016 */
[----:B------:R-:W4:Y:S01]  /*11b0*/  LDG.E R30, desc[UR6][R30.64] ;  /* 0x000000061e1e7981 */ /* 0x000f22000c1e1900 */
[----:B--2---:R-:W-:-:S04]  /*11c0*/  FADD R8, -R5, R26 ;  /* 0x0000001a05087221 */ /* 0x004fc80000000100 */
[----:B------:R-:W-:Y:S01]  /*11d0*/  FFMA R34, R8, R8, R33 ;  /* 0x0000000808227223 */ /* 0x000fe20000000021 */
[----:B------:R-:W-:-:S04]  /*11e0*/  IMAD.WIDE.U32 R32, R15, 0x4, R22 ;  /* 0x000000040f207825 */ /* 0x000fc800078e0016 */
[----:B---3--:R-:W-:Y:S01]  /*11f0*/  FADD R36, -R5, R24 ;  /* 0x0000001805247221 */ /* 0x008fe20000000100 */
[--C-:B------:R-:W-:Y:S01]  /*1200*/  IMAD.WIDE.U32 R26, R17, 0x4, R22.reuse ;  /* 0x00000004111a7825 */ /* 0x100fe200078e0016 */
[----:B------:R0:W2:Y:S03]  /*1210*/  LDG.E R8, desc[UR6][R32.64] ;  /* 0x0000000620087981 */ /* 0x0000a6000c1e1900 */
[----:B------:R-:W-:Y:S02]  /*1220*/  IMAD.WIDE.U32 R24, R19, 0x4, R22 ;  /* 0x0000000413187825 */ /* 0x000fe400078e0016 */
[----:B------:R4:W3:Y:S02]  /*1230*/  LDG.E R26, desc[UR6][R26.64] ;  /* 0x000000061a1a7981 */ /* 0x0008e4000c1e1900 */
[----:B0-----:R-:W-:Y:S02]  /*1240*/  FFMA R32, R36, R36, R34 ;  /* 0x0000002424207223 */ /* 0x001fe40000000022 */
[----:B------:R0:W5:Y:S01]  /*1250*/  LDG.E R34, desc[UR6][R24.64] ;  /* 0x0000000618227981 */ /* 0x000162000c1e1900 */
[----:B----4-:R-:W-:Y:S01]  /*1260*/  FADD R27, -R5, R30 ;  /* 0x0000001e051b7221 */ /* 0x010fe20000000100 */
[----:B------:R-:W-:-:S04]  /*1270*/  IMAD.WIDE.U32 R30, R29, 0x4, R22 ;  /* 0x000000041d1e7825 */ /* 0x000fc800078e0016 */
[----:B0-----:R-:W-:-:S04]  /*1280*/  IMAD.WIDE.U32 R24, R21, 0x4, R22 ;  /* 0x0000000415187825 */ /* 0x001fc800078e0016 */
[----:B------:R-:W-:Y:S01]  /*1290*/  FFMA R27, R27, R27, R32 ;  /* 0x0000001b1b1b7223 */ /* 0x000fe20000000020 */
[----:B------:R-:W4:Y:S01]  /*12a0*/  LDG.E R30, desc[UR6][R30.64] ;  /* 0x000000061e1e7981 */ /* 0x000f22000c1e1900 */
[----:B------:R-:W-:-:S03]  /*12b0*/  IMAD.WIDE.U32 R32, R35, 0x4, R22 ;  /* 0x0000000423207825 */ /* 0x000fc600078e0016 */
[----:B------:R-:W4:Y:S04]  /*12c0*/  LDG.E R36, desc[UR6][R24.64] ;  /* 0x0000000618247981 */ /* 0x000f28000c1e1900 */
[----:B------:R-:W4:Y:S01]  /*12d0*/  LDG.E R32, desc[UR6][R32.64] ;  /* 0x0000000620207981 */ /* 0x000f22000c1e1900 */
[----:B--2---:R-:W-:-:S04]  /*12e0*/  FADD R8, -R5, R8 ;  /* 0x0000000805087221 */ /* 0x004fc80000000100 */
[----:B------:R-:W-:Y:S01]  /*12f0*/  FFMA R27, R8, R8, R27 ;  /* 0x00000008081b7223 */ /* 0x000fe2000000001b */
[----:B---3--:R-:W-:-:S04]  /*1300*/  FADD R26, -R5, R26 ;  /* 0x0000001a051a7221 */ /* 0x008fc80000000100 */
[----:B------:R-:W-:Y:S01]  /*1310*/  FFMA R27, R26, R26, R27 ;  /* 0x0000001a1a1b7223 */ /* 0x000fe2000000001b */
[----:B-----5:R-:W-:-:S04]  /*1320*/  FADD R34, -R5, R34 ;  /* 0x0000002205227221 */ /* 0x020fc80000000100 */
[----:B------:R-:W-:Y:S01]  /*1330*/  FFMA R27, R34, R34, R27 ;  /* 0x00000022221b7223 */ /* 0x000fe2000000001b */
[C---:B----4-:R-:W-:Y:S01]  /*1340*/  FADD R8, -R5.reuse, R30 ;  /* 0x0000001e05087221 */ /* 0x050fe20000000100 */
[----:B------:R-:W-:Y:S01]  /*1350*/  FADD R36, -R5, R36 ;  /* 0x0000002405247221 */ /* 0x000fe20000000100 */
[----:B------:R-:W-:-:S04]  /*1360*/  IMAD.WIDE.U32 R30, R37, 0x4, R22 ;  /* 0x00000004251e7825 */ /* 0x000fc800078e0016 */
[----:B------:R-:W-:Y:S01]  /*1370*/  FFMA R27, R36, R36, R27 ;  /* 0x00000024241b7223 */ /* 0x000fe2000000001b */
[----:B------:R-:W-:-:S03]  /*1380*/  FADD R25, -R5, R32 ;  /* 0x0000002005197221 */ /* 0x000fc60000000100 */
[----:B------:R-:W-:Y:S01]  /*1390*/  FFMA R34, R8, R8, R27 ;  /* 0x0000000808227223 */ /* 0x000fe2000000001b */
[----:B------:R-:W-:Y:S01]  /*13a0*/  IMAD.WIDE.U32 R26, R10, 0x4, R22 ;  /* 0x000000040a1a7825 */ /* 0x000fe200078e0016 */
[----:B------:R-:W2:Y:S03]  /*13b0*/  LDG.E R8, desc[UR6][R30.64] ;  /* 0x000000061e087981 */ /* 0x000ea6000c1e1900 */
[----:B------:R-:W-:Y:S01]  /*13c0*/  FFMA R34, R25, R25, R34 ;  /* 0x0000001919227223 */ /* 0x000fe20000000022 */
[--C-:B------:R-:W-:Y:S01]  /*13d0*/  IMAD.WIDE.U32 R24, R12, 0x4, R22.reuse ;  /* 0x000000040c187825 */ /* 0x100fe200078e0016 */
[----:B------:R0:W3:Y:S05]  /*13e0*/  LDG.E R36, desc[UR6][R26.64] ;  /* 0x000000061a247981 */ /* 0x0000ea000c1e1900 */
[----:B------:R-:W4:Y:S01]  /*13f0*/  LDG.E R24, desc[UR6][R24.64] ;  /* 0x0000000618187981 */ /* 0x000f22000c1e1900 */
[----:B0-----:R-:W-:-:S04]  /*1400*/  IMAD.WIDE.U32 R26, R14, 0x4, R22 ;  /* 0x000000040e1a7825 */ /* 0x001fc800078e0016 */
[--C-:B------:R-:W-:Y:S02]  /*1410*/  IMAD.WIDE.U32 R30, R16, 0x4, R22.reuse ;  /* 0x00000004101e7825 */ /* 0x100fe400078e0016 */
[----:B------:R-:W5:Y:S02]  /*1420*/  LDG.E R26, desc[UR6][R26.64] ;  /* 0x000000061a1a7981 */ /* 0x000f64000c1e1900 */
[--C-:B------:R-:W-:Y:S02]  /*1430*/  IMAD.WIDE.U32 R32, R18, 0x4, R22.reuse ;  /* 0x0000000412207825 */ /* 0x100fe400078e0016 */
[----:B------:R-:W5:Y:S02]  /*1440*/  LDG.E R30, desc[UR6][R30.64] ;  /* 0x000000061e1e7981 */ /* 0x000f64000c1e1900 */
[----:B------:R-:W-:Y:S02]  /*1450*/  IMAD.WIDE.U32 R22, R20, 0x4, R22 ;  /* 0x0000000414167825 */ /* 0x000fe400078e0016 */
[----:B------:R-:W5:Y:S04]  /*1460*/  LDG.E R32, desc[UR6][R32.64] ;  /* 0x0000000620207981 */ /* 0x000f68000c1e1900 */
[----:B------:R-:W5:Y:S01]  /*1470*/  LDG.E R22, desc[UR6][R22.64] ;  /* 0x0000000616167981 */ /* 0x000f62000c1e1900 */
[----:B------:R-:W-:-:S04]  /*1480*/  IADD3 R28, PT, PT, R28, 0x10, RZ ;  /* 0x000000101c1c7810 */ /* 0x000fc80007ffe0ff */
[----:B------:R-:W-:Y:S01]  /*1490*/  ISETP.NE.AND P0, PT, R28, RZ, PT ;  /* 0x000000ff1c00720c */ /* 0x000fe20003f05270 */
[C---:B------:R-:W-:Y:S01]  /*14a0*/  IMAD R29, R0.reuse, 0x10, R29 ;  /* 0x00000010001d7824 */ /* 0x040fe200078e021d */
[C---:B------:R-:W-:Y:S02]  /*14b0*/  LEA R11, R0.reuse, R11, 0x4 ;  /* 0x0000000b000b7211 */ /* 0x040fe400078e20ff */
        /* <DEDUP_REMOVED lines=13> */
[----:B------:R-:W-:Y:S01]  /*1590*/  LEA R20, R0, R20, 0x4 ;  /* 0x0000001400147211 */ /* 0x000fe200078e20ff */
[----:B--2---:R-:W-:-:S04]  /*15a0*/  FADD R8, -R5, R8 ;  /* 0x0000000805087221 */ /* 0x004fc80000000100 */
[----:B------:R-:W-:Y:S01]  /*15b0*/  FFMA R34, R8, R8, R34 ;  /* 0x0000000808227223 */ /* 0x000fe20000000022 */
[----:B---3--:R-:W-:-:S04]  /*15c0*/  FADD R36, -R5, R36 ;  /* 0x0000002405247221 */ /* 0x008fc80000000100 */
[----:B------:R-:W-:Y:S01]  /*15d0*/  FFMA R34, R36, R36, R34 ;  /* 0x0000002424227223 */ /* 0x000fe20000000022 */
[----:B----4-:R-:W-:-:S04]  /*15e0*/  FADD R25, -R5, R24 ;  /* 0x0000001805197221 */ /* 0x010fc80000000100 */
[----:B------:R-:W-:Y:S01]  /*15f0*/  FFMA R34, R25, R25, R34 ;  /* 0x0000001919227223 */ /* 0x000fe20000000022 */
[----:B-----5:R-:W-:-:S04]  /*1600*/  FADD R25, -R5, R26 ;  /* 0x0000001a05197221 */ /* 0x020fc80000000100 */
[----:B------:R-:W-:Y:S01]  /*1610*/  FFMA R34, R25, R25, R34 ;  /* 0x0000001919227223 */ /* 0x000fe20000000022 */
[C---:B------:R-:W-:Y:S01]  /*1620*/  FADD R25, -R5.reuse, R30 ;  /* 0x0000001e05197221 */ /* 0x040fe20000000100 */
[----:B------:R-:W-:-:S03]  /*1630*/  FADD R27, -R5, R32 ;  /* 0x00000020051b7221 */ /* 0x000fc60000000100 */
[----:B------:R-:W-:Y:S01]  /*1640*/  FFMA R34, R25, R25, R34 ;  /* 0x0000001919227223 */ /* 0x000fe20000000022 */
[----:B------:R-:W-:-:S03]  /*1650*/  FADD R33, -R5, R22 ;  /* 0x0000001605217221 */ /* 0x000fc60000000100 */
[----:B------:R-:W-:-:S04]  /*1660*/  FFMA R34, R27, R27, R34 ;  /* 0x0000001b1b227223 */ /* 0x000fc80000000022 */
[----:B------:R-:W-:Y:S01]  /*1670*/  FFMA R33, R33, R33, R34 ;  /* 0x0000002121217223 */ /* 0x000fe20000000022 */
[----:B------:R-:W-:Y:S06]  /*1680*/  @P0 BRA `(.L_x_48) ;  /* 0xfffffff800b00947 */ /* 0x000fec000383ffff */
[----:B------:R-:W-:-:S07]  /*1690*/  LOP3.LUT R11, R7, 0xfffffff0, RZ, 0xc0, !PT ;  /* 0xfffffff0070b7812 */ /* 0x000fce00078ec0ff */
.L_x_47:
[----:B------:R-:W-:-:S13]  /*16a0*/  LOP3.LUT P0, R8, R7, 0xf, RZ, 0xc0, !PT ;  /* 0x0000000f07087812 */ /* 0x000fda000780c0ff */
[----:B------:R-:W-:Y:S05]  /*16b0*/  @!P0 BRA `(.L_x_49) ;  /* 0x00000004005c8947 */ /* 0x000fea0003800000 */
[----:B------:R-:W-:Y:S01]  /*16c0*/  ISETP.GE.U32.AND P0, PT, R8, 0x8, PT ;  /* 0x000000080800780c */ /* 0x000fe20003f06070 */
[----:B------:R-:W-:Y:S01]  /*16d0*/  IMAD R10, R6, UR8, R3 ;  /* 0x00000008060a7c24 */ /* 0x000fe2000f8e0203 */
[----:B------:R-:W-:-:S04]  /*16e0*/  LOP3.LUT R26, R7, 0x7, RZ, 0xc0, !PT ;  /* 0x00000007071a7812 */ /* 0x000fc800078ec0ff */
[----:B------:R-:W-:-:S07]  /*16f0*/  ISETP.NE.AND P1, PT, R26, RZ, PT ;  /* 0x000000ff1a00720c */ /* 0x000fce0003f25270 */
[----:B------:R-:W-:Y:S06]  /*1700*/  @!P0 BRA `(.L_x_50) ;  /* 0x0000000000a88947 */ /* 0x000fec0003800000 */
[----:B------:R-:W0:Y:S01]  /*1710*/  LDC.64 R8, c[0x0][0x380] ;  /* 0x0000e000ff087b82 */ /* 0x000e220000000a00 */
[----:B------:R-:W-:-:S04]  /*1720*/  IMAD R19, R11, R0, R10 ;  /* 0x000000000b137224 */ /* 0x000fc800078e020a */
[C---:B------:R-:W-:Y:S02]  /*1730*/  IMAD.IADD R13, R19.reuse, 0x1, R0 ;  /* 0x00000001130d7824 */ /* 0x040fe400078e0200 */
[----:B0-----:R-:W-:-:S04]  /*1740*/  IMAD.WIDE.U32 R18, R19, 0x4, R8 ;  /* 0x0000000413127825 */ /* 0x001fc800078e0008 */
[C-C-:B------:R-:W-:Y:S01]  /*1750*/  IMAD.WIDE.U32 R22, R13.reuse, 0x4, R8.reuse ;  /* 0x000000040d167825 */ /* 0x140fe200078e0008 */
[-C--:B------:R-:W-:Y:S01]  /*1760*/  IADD3 R13, PT, PT, R13, R0.reuse, RZ ;  /* 0x000000000d0d7210 */ /* 0x080fe20007ffe0ff */
[----:B------:R0:W2:Y:S03]  /*1770*/  LDG.E R18, desc[UR6][R18.64] ;  /* 0x0000000612127981 */ /* 0x0000a6000c1e1900 */
[CC--:B------:R-:W-:Y:S01]  /*1780*/  IADD3 R15, PT, PT, R13.reuse, R0.reuse, RZ ;  /* 0x000000000d0f7210 */ /* 0x0c0fe20007ffe0ff */
[--C-:B------:R-:W-:Y:S01]  /*1790*/  IMAD.WIDE.U32 R24, R13, 0x4, R8.reuse ;  /* 0x000000040d187825 */ /* 0x100fe200078e0008 */
[----:B------:R-:W3:Y:S02]  /*17a0*/  LDG.E R22, desc[UR6][R22.64] ;  /* 0x0000000616167981 */ /* 0x000ee4000c1e1900 */
[C---:B------:R-:W-:Y:S01]  /*17b0*/  IADD3 R17, PT, PT, R15.reuse, R0, RZ ;  /* 0x000000000f117210 */ /* 0x040fe20007ffe0ff */
[----:B------:R-:W-:-:S02]  /*17c0*/  IMAD.WIDE.U32 R14, R15, 0x4, R8 ;  /* 0x000000040f0e7825 */ /* 0x000fc400078e0008 */
[----:B------:R-:W4:Y:S01]  /*17d0*/  LDG.E R24, desc[UR6][R24.64] ;  /* 0x0000000618187981 */ /* 0x000f22000c1e1900 */
[CC--:B------:R-:W-:Y:S01]  /*17e0*/  IADD3 R21, PT, PT, R17.reuse, R0.reuse, RZ ;  /* 0x0000000011157210 */ /* 0x0c0fe20007ffe0ff */
[--C-:B------:R-:W-:Y:S02]  /*17f0*/  IMAD.WIDE.U32 R16, R17, 0x4, R8.reuse ;  /* 0x0000000411107825 */ /* 0x100fe400078e0008 */
[----:B------:R3:W5:Y:S01]  /*1800*/  LDG.E R14, desc[UR6][R14.64] ;  /* 0x000000060e0e7981 */ /* 0x000762000c1e1900 */
[CC--:B0-----:R-:W-:Y:S01]  /*1810*/  IADD3 R19, PT, PT, R21.reuse, R0.reuse, RZ ;  /* 0x0000000015137210 */ /* 0x0c1fe20007ffe0ff */
[--C-:B------:R-:W-:Y:S02]  /*1820*/  IMAD.WIDE.U32 R12, R21, 0x4, R8.reuse ;  /* 0x00000004150c7825 */ /* 0x100fe400078e0008 */
[----:B------:R-:W5:Y:S02]  /*1830*/  LDG.E R16, desc[UR6][R16.64] ;  /* 0x0000000610107981 */ /* 0x000f64000c1e1900 */
[C-C-:B------:R-:W-:Y:S01]  /*1840*/  IMAD.WIDE.U32 R20, R19.reuse, 0x4, R8.reuse ;  /* 0x0000000413147825 */ /* 0x140fe200078e0008 */
[----:B------:R-:W-:Y:S01]  /*1850*/  IADD3 R19, PT, PT, R19, R0, RZ ;  /* 0x0000000013137210 */ /* 0x000fe20007ffe0ff */
[----:B------:R5:W5:Y:S04]  /*1860*/  LDG.E R12, desc[UR6][R12.64] ;  /* 0x000000060c0c7981 */ /* 0x000b68000c1e1900 */
[----:B------:R-:W-:Y:S01]  /*1870*/  IMAD.WIDE.U32 R8, R19, 0x4, R8 ;  /* 0x0000000413087825 */ /* 0x000fe200078e0008 */
[----:B------:R-:W5:Y:S05]  /*1880*/  LDG.E R20, desc[UR6][R20.64] ;  /* 0x0000000614147981 */ /* 0x000f6a000c1e1900 */
[----:B------:R0:W5:Y:S01]  /*1890*/  LDG.E R8, desc[UR6][R8.64] ;  /* 0x0000000608087981 */ /* 0x000162000c1e1900 */
[----:B------:R-:W-:Y:S01]  /*18a0*/  IADD3 R11, PT, PT, R11, 0x8, RZ ;  /* 0x000000080b0b7810 */ /* 0x000fe20007ffe0ff */
        /* <DEDUP_REMOVED lines=9> */
[----:B0-----:R-:W-:-:S03]  /*1940*/  FADD R9, -R5, R12 ;  /* 0x0000000c05097221 */ /* 0x001fc60000000100 */
[----:B------:R-:W-:-:S04]  /*1950*/  FFMA R18, R13, R13, R18 ;  /* 0x0000000d0d127223 */ /* 0x000fc80000000012 */
[----:B------:R-:W-:Y:S01]  /*1960*/  FFMA R18, R9, R9, R18 ;  /* 0x0000000909127223 */ /* 0x000fe20000000012 */
[C---:B------:R-:W-:Y:S01]  /*1970*/  FADD R9, -R5.reuse, R20 ;  /* 0x0000001405097221 */ /* 0x040fe20000000100 */
[----:B------:R-:W-:-:S03]  /*1980*/  FADD R33, -R5, R8 ;  /* 0x0000000805217221 */ /* 0x000fc60000000100 */
[----:B------:R-:W-:-:S04]  /*1990*/  FFMA R18, R9, R9, R18 ;  /* 0x0000000909127223 */ /* 0x000fc80000000012 */
[----:B------:R-:W-:-:S07]  /*19a0*/  FFMA R33, R33, R33, R18 ;  /* 0x0000002121217223 */ /* 0x000fce0000000012 */
.L_x_50:
[----:B------:R-:W-:Y:S05]  /*19b0*/  @!P1 BRA `(.L_x_49) ;  /* 0x00000000009c9947 */ /* 0x000fea0003800000 */
[----:B------:R-:W-:Y:S02]  /*19c0*/  ISETP.GE.U32.AND P0, PT, R26, 0x4, PT ;  /* 0x000000041a00780c */ /* 0x000fe40003f06070 */
[----:B------:R-:W-:-:S04]  /*19d0*/  LOP3.LUT R7, R7, 0x3, RZ, 0xc0, !PT ;  /* 0x0000000307077812 */ /* 0x000fc800078ec0ff */
[----:B------:R-:W-:-:S07]  /*19e0*/  ISETP.NE.AND P1, PT, R7, RZ, PT ;  /* 0x000000ff0700720c */ /* 0x000fce0003f25270 */
[----:B------:R-:W-:Y:S06]  /*19f0*/  @!P0 BRA `(.L_x_51) ;  /* 0x0000000000588947 */ /* 0x000fec0003800000 */
[----:B------:R-:W0:Y:S01]  /*1a00*/  LDC.64 R8, c[0x0][0x380] ;  /* 0x0000e000ff087b82 */ /* 0x000e220000000a00 */
[----:B------:R-:W-:-:S05]  /*1a10*/  IMAD R13, R11, R0, R10 ;  /* 0x000000000b0d7224 */ /* 0x000fca00078e020a */
[----:B------:R-:W-:-:S05]  /*1a20*/  IADD3 R17, PT, PT, R13, R0, RZ ;  /* 0x000000000d117210 */ /* 0x000fca0007ffe0ff */
[----:B------:R-:W-:Y:S02]  /*1a30*/  IMAD.IADD R19, R17, 0x1, R0 ;  /* 0x0000000111137824 */ /* 0x000fe400078e0200 */
[----:B0-----:R-:W-:-:S04]  /*1a40*/  IMAD.WIDE.U32 R12, R13, 0x4, R8 ;  /* 0x000000040d0c7825 */ /* 0x001fc800078e0008 */
[--C-:B------:R-:W-:Y:S02]  /*1a50*/  IMAD.WIDE.U32 R14, R17, 0x4, R8.reuse ;  /* 0x00000004110e7825 */ /* 0x100fe400078e0008 */
[----:B------:R-:W2:Y:S02]  /*1a60*/  LDG.E R12, desc[UR6][R12.64] ;  /* 0x000000060c0c7981 */ /* 0x000ea4000c1e1900 */
[C-C-:B------:R-:W-:Y:S01]  /*1a70*/  IMAD.WIDE.U32 R16, R19.reuse, 0x4, R8.reuse ;  /* 0x0000000413107825 */ /* 0x140fe200078e0008 */
[----:B------:R-:W-:Y:S01]  /*1a80*/  IADD3 R19, PT, PT, R19, R0, RZ ;  /* 0x0000000013137210 */ /* 0x000fe20007ffe0ff */
[----:B------:R-:W3:Y:S04]  /*1a90*/  LDG.E R14, desc[UR6][R14.64] ;  /* 0x000000060e0e7981 */ /* 0x000ee8000c1e1900 */
[----:B------:R-:W-:Y:S01]  /*1aa0*/  IMAD.WIDE.U32 R8, R19, 0x4, R8 ;  /* 0x0000000413087825 */ /* 0x000fe200078e0008 */
[----:B------:R-:W4:Y:S05]  /*1ab0*/  LDG.E R16, desc[UR6][R16.64] ;  /* 0x0000000610107981 */ /* 0x000f2a000c1e1900 */
[----:B------:R-:W5:Y:S01]  /*1ac0*/  LDG.E R8, desc[UR6][R8.64] ;  /* 0x0000000608087981 */ /* 0x000f62000c1e1900 */
        /* <DEDUP_REMOVED lines=8> */
[----:B------:R-:W-:-:S07]  /*1b50*/  FFMA R33, R33, R33, R10 ;  /* 0x0000002121217223 */ /* 0x000fce000000000a */
.L_x_51:
[----:B------:R-:W-:Y:S05]  /*1b60*/  @!P1 BRA `(.L_x_49) ;  /* 0x0000000000309947 */ /* 0x000fea0003800000 */
[----:B------:R-:W0:Y:S01]  /*1b70*/  LDC.64 R8, c[0x0][0x380] ;  /* 0x0000e000ff087b82 */ /* 0x000e220000000a00 */
[----:B------:R-:W-:Y:S01]  /*1b80*/  IMAD R11, R0, R11, R3 ;  /* 0x0000000b000b7224 */ /* 0x000fe200078e0203 */
[----:B------:R-:W-:-:S03]  /*1b90*/  IADD3 R10, PT, PT, -R7, RZ, RZ ;  /* 0x000000ff070a7210 */ /* 0x000fc60007ffe1ff */
[----:B------:R-:W-:-:S07]  /*1ba0*/  IMAD R11, R6, UR8, R11 ;  /* 0x00000008060b7c24 */ /* 0x000fce000f8e020b */
.L_x_52:
[----:B0-----:R-:W-:-:S06]  /*1bb0*/  IMAD.WIDE.U32 R6, R11, 0x4, R8 ;  /* 0x000000040b067825 */ /* 0x001fcc00078e0008 */
[----:B------:R-:W2:Y:S01]  /*1bc0*/  LDG.E R6, desc[UR6][R6.64] ;  /* 0x0000000606067981 */ /* 0x000ea2000c1e1900 */
[----:B------:R-:W-:Y:S02]  /*1bd0*/  IADD3 R10, PT, PT, R10, 0x1, RZ ;  /* 0x000000010a0a7810 */ /* 0x000fe40007ffe0ff */
[----:B------:R-:W-:Y:S02]  /*1be0*/  IADD3 R11, PT, PT, R0, R11, RZ ;  /* 0x0000000b000b7210 */ /* 0x000fe40007ffe0ff */
[----:B------:R-:W-:Y:S01]  /*1bf0*/  ISETP.NE.AND P0, PT, R10, RZ, PT ;  /* 0x000000ff0a00720c */ /* 0x000fe20003f05270 */
[----:B--2---:R-:W-:-:S04]  /*1c00*/  FADD R12, -R5, R6 ;  /* 0x00000006050c7221 */ /* 0x004fc80000000100 */
[----:B------:R-:W-:-:S08]  /*1c10*/  FFMA R33, R12, R12, R33 ;  /* 0x0000000c0c217223 */ /* 0x000fd00000000021 */
[----:B------:R-:W-:Y:S05]  /*1c20*/  @P0 BRA `(.L_x_52) ;  /* 0xfffffffc00e00947 */ /* 0x000fea000383ffff */
.L_x_49:
[----:B------:R3:W-:Y:S02]  /*1c30*/  STS [R4], R33 ;  /* 0x0000002104007388 */ /* 0x0007e40000000800 */
.L_x_46:
[----:B------:R-:W-:Y:S02]  /*1c40*/  ISETP.GE.U32.AND P1, PT, R0, 0x2, PT ;  /* 0x000000020000780c */ /* 0x000fe40003f26070 */
[----:B------:R-:W-:-:S11]  /*1c50*/  ISETP.NE.AND P0, PT, R3, RZ, PT ;  /* 0x000000ff0300720c */ /* 0x000fd60003f05270 */
[----:B------:R-:W-:Y:S05]  /*1c60*/  @!P1 BRA `(.L_x_53) ;  /* 0x0000000000309947 */ /* 0x000fea0003800000 */
[----:B--2---:R-:W-:-:S07]  /*1c70*/  MOV R5, R0 ;  /* 0x0000000000057202 */ /* 0x004fce0000000f00 */
.L_x_54:
        /* <DEDUP_REMOVED lines=8> */
[----:B------:R-:W-:Y:S02]  /*1d00*/  ISETP.GT.U32.AND P1, PT, R5, 0x3, PT ;  /* 0x000000030500780c */ /* 0x000fe40003f24070 */
[----:B------:R-:W-:-:S11]  /*1d10*/  MOV R5, R8 ;  /* 0x0000000800057202 */ /* 0x000fd60000000f00 */
[----:B----4-:R-:W-:Y:S05]  /*1d20*/  @P1 BRA `(.L_x_54) ;  /* 0xfffffffc00d41947 */ /* 0x010fea000383ffff */
.L_x_53:
[----:B------:R-:W-:Y:S04]  /*1d30*/  BSSY.RECONVERGENT B0, `(.L_x_55) ;  /* 0x0000044000007945 */ /* 0x000fe80003800200 */
[----:B------:R-:W-:Y:S05]  /*1d40*/  @P0 BRA `(.L_x_56) ;  /* 0x0000000400080947 */ /* 0x000fea0003800000 */
[----:B------:R-:W4:Y:S01]  /*1d50*/  S2UR UR5, SR_CgaCtaId ;  /* 0x00000000000579c3 */ /* 0x000f220000008800 */
[----:B------:R-:W-:Y:S02]  /*1d60*/  UMOV UR4, 0x400 ;  /* 0x0000040000047882 */ /* 0x000fe40000000000 */
[----:B----4-:R-:W-:Y:S01]  /*1d70*/  ULEA UR4, UR5, UR4, 0x18 ;  /* 0x0000000405047291 */ /* 0x010fe2000f8ec0ff */
[----:B------:R-:W4:Y:S08]  /*1d80*/  LDCU UR5, c[0x0][0x388] ;  /* 0x00007100ff0577ac */ /* 0x000f300008000800 */
[----:B--2---:R-:W2:Y:S01]  /*1d90*/  LDS R5, [UR4] ;  /* 0x00000004ff057984 */ /* 0x004ea20008000800 */
[----:B----4-:R-:W-:-:S04]  /*1da0*/  I2FP.F32.S32 R8, UR5 ;  /* 0x0000000500087c45 */ /* 0x010fc80008201400 */
[----:B------:R-:W1:Y:S02]  /*1db0*/  MUFU.RCP R7, R8 ;  /* 0x0000000800077308 */ /* 0x000e640000001000 */
[----:B-1-3--:R-:W-:-:S04]  /*1dc0*/  FFMA R4, -R8, R7, 1 ;  /* 0x3f80000008047423 */ /* 0x00afc80000000107 */
[----:B------:R-:W-:Y:S02]  /*1dd0*/  FFMA R4, R7, R4, R7 ;  /* 0x0000000407047223 */ /* 0x000fe40000000007 */
[----:B--2---:R-:W1:Y:S02]  /*1de0*/  FCHK P0, R5, R8 ;  /* 0x0000000805007302 */ /* 0x004e640000000000 */
[----:B0-----:R-:W-:-:S04]  /*1df0*/  FFMA R6, R4, R5, RZ ;  /* 0x0000000504067223 */ /* 0x001fc800000000ff */
[----:B------:R-:W-:-:S04]  /*1e00*/  FFMA R7, -R8, R6, R5 ;  /* 0x0000000608077223 */ /* 0x000fc80000000105 */
[----:B------:R-:W-:Y:S01]  /*1e10*/  FFMA R14, R4, R7, R6 ;  /* 0x00000007040e7223 */ /* 0x000fe20000000006 */
[----:B-1----:R-:W-:Y:S06]  /*1e20*/  @!P0 BRA `(.L_x_57) ;  /* 0x0000000000108947 */ /* 0x002fec0003800000 */
[----:B------:R-:W-:Y:S01]  /*1e30*/  IMAD.MOV.U32 R6, RZ, RZ, R8 ;  /* 0x000000ffff067224 */ /* 0x000fe200078e0008 */
[----:B------:R-:W-:-:S07]  /*1e40*/  MOV R8, 0x1e60 ;  /* 0x00001e6000087802 */ /* 0x000fce0000000f00 */
[----:B------:R-:W-:Y:S05]  /*1e50*/  CALL.REL.NOINC `($__internal_4_$__cuda_sm3x_div_rn_noftz_f32_slowpath) ;  /* 0x0000000c00bc7944 */ /* 0x000fea0003c00000 */
[----:B------:R-:W-:-:S07]  /*1e60*/  MOV R14, R10 ;  /* 0x0000000a000e7202 */ /* 0x000fce0000000f00 */
.L_x_57:
[----:B------:R-:W0:Y:S01]  /*1e70*/  F2F.F64.F32 R4, R14 ;  /* 0x0000000e00047310 */ /* 0x000e220000201800 */
[----:B------:R-:W-:Y:S01]  /*1e80*/  UMOV UR4, 0x88e368f1 ;  /* 0x88e368f100047882 */ /* 0x000fe20000000000 */
[----:B------:R-:W-:Y:S01]  /*1e90*/  UMOV UR5, 0x3ee4f8b5 ;  /* 0x3ee4f8b500057882 */ /* 0x000fe20000000000 */
[----:B------:R-:W-:Y:S01]  /*1ea0*/  HFMA2 R9, -RZ, RZ, 1.9609375, 0 ;  /* 0x3fd80000ff097431 */ /* 0x000fe200000001ff */
[----:B------:R-:W-:Y:S01]  /*1eb0*/  MOV R8, 0x0 ;  /* 0x0000000000087802 */ /* 0x000fe20000000f00 */
[----:B------:R-:W-:Y:S01]  /*1ec0*/  BSSY.RECONVERGENT B1, `(.L_x_58) ;  /* 0x0000014000017945 */ /* 0x000fe20003800200 */
[----:B0-----:R-:W-:-:S06]  /*1ed0*/  DADD R10, R4, UR4 ;  /* 0x00000004040a7e29 */ /* 0x001fcc0008000000 */
[----:B------:R-:W0:Y:S04]  /*1ee0*/  MUFU.RSQ64H R7, R11 ;  /* 0x0000000b00077308 */ /* 0x000e280000001c00 */
[----:B------:R-:W-:-:S04]  /*1ef0*/  IADD3 R6, PT, PT, R11, -0x3500000, RZ ;  /* 0xfcb000000b067810 */ /* 0x000fc80007ffe0ff */
[----:B------:R-:W-:Y:S02]  /*1f00*/  ISETP.GE.U32.AND P0, PT, R6, 0x7ca00000, PT ;  /* 0x7ca000000600780c */ /* 0x000fe40003f06070 */
[----:B0-----:R-:W-:-:S08]  /*1f10*/  DMUL R4, R6, R6 ;  /* 0x0000000606047228 */ /* 0x001fd00000000000 */
[----:B------:R-:W-:-:S08]  /*1f20*/  DFMA R4, R10, -R4, 1 ;  /* 0x3ff000000a04742b */ /* 0x000fd00000000804 */
[----:B------:R-:W-:Y:S02]  /*1f30*/  DFMA R8, R4, R8, 0.5 ;  /* 0x3fe000000408742b */ /* 0x000fe40000000008 */
[----:B------:R-:W-:-:S08]  /*1f40*/  DMUL R4, R6, R4 ;  /* 0x0000000406047228 */ /* 0x000fd00000000000 */
[----:B------:R-:W-:-:S08]  /*1f50*/  DFMA R12, R8, R4, R6 ;  /* 0x00000004080c722b */ /* 0x000fd00000000006 */
[----:B------:R-:W-:Y:S02]  /*1f60*/  DMUL R14, R10, R12 ;  /* 0x0000000c0a0e7228 */ /* 0x000fe40000000000 */
[----:B------:R-:W-:Y:S02]  /*1f70*/  IADD3 R9, PT, PT, R13, -0x100000, RZ ;  /* 0xfff000000d097810 */ /* 0x000fe40007ffe0ff */
[----:B------:R-:W-:-:S04]  /*1f80*/  MOV R8, R12 ;  /* 0x0000000c00087202 */ /* 0x000fc80000000f00 */
[----:B------:R-:W-:-:S08]  /*1f90*/  DFMA R16, R14, -R14, R10 ;  /* 0x8000000e0e10722b */ /* 0x000fd0000000000a */
[----:B------:R-:W-:Y:S01]  /*1fa0*/  DFMA R4, R16, R8, R14 ;  /* 0x000000081004722b */ /* 0x000fe2000000000e */
[----:B------:R-:W-:Y:S10]  /*1fb0*/  @!P0 BRA `(.L_x_59) ;  /* 0x0000000000108947 */ /* 0x000ff40003800000 */
[----:B------:R-:W-:-:S07]  /*1fc0*/  MOV R4, 0x1fe0 ;  /* 0x00001fe000047802 */ /* 0x000fce0000000f00 */
[----:B------:R-:W-:Y:S05]  /*1fd0*/  CALL.REL.NOINC `($__internal_3_$__cuda_sm20_dsqrt_rn_f64_mediumpath_v1) ;  /* 0x0000000800ac7944 */ /* 0x000fea0003c00000 */
[----:B------:R-:W-:Y:S02]  /*1fe0*/  MOV R4, R6 ;  /* 0x0000000600047202 */ /* 0x000fe40000000f00 */
[----:B------:R-:W-:-:S07]  /*1ff0*/  MOV R5, R7 ;  /* 0x0000000700057202 */ /* 0x000fce0000000f00 */
.L_x_59:
[----:B------:R-:W-:Y:S05]  /*2000*/  BSYNC.RECONVERGENT B1 ;  /* 0x0000000000017941 */ /* 0x000fea0003800200 */
.L_x_58:
[----:B------:R-:W0:Y:S01]  /*2010*/  MUFU.RCP64H R7, R5 ;  /* 0x0000000500077308 */ /* 0x000e220000001800 */
[----:B------:R-:W-:Y:S01]  /*2020*/  VIADD R6, R5, 0x300402 ;  /* 0x0030040205067836 */ /* 0x000fe20000000000 */
[----:B------:R-:W-:Y:S04]  /*2030*/  BSSY.RECONVERGENT B1, `(.L_x_60) ;  /* 0x000000e000017945 */ /* 0x000fe80003800200 */
[----:B------:R-:W-:Y:S01]  /*2040*/  FSETP.GEU.AND P0, PT, |R6|, 5.8789094863358348022e-39, PT ;  /* 0x004004020600780b */ /* 0x000fe20003f0e200 */
[----:B0-----:R-:W-:-:S08]  /*2050*/  DFMA R8, R6, -R4, 1 ;  /* 0x3ff000000608742b */ /* 0x001fd00000000804 */
[----:B------:R-:W-:-:S08]  /*2060*/  DFMA R8, R8, R8, R8 ;  /* 0x000000080808722b */ /* 0x000fd00000000008 */
[----:B------:R-:W-:-:S08]  /*2070*/  DFMA R8, R6, R8, R6 ;  /* 0x000000080608722b */ /* 0x000fd00000000006 */
[----:B------:R-:W-:-:S08]  /*2080*/  DFMA R10, R8, -R4, 1 ;  /* 0x3ff00000080a742b */ /* 0x000fd00000000804 */
[----:B------:R-:W-:Y:S01]  /*2090*/  DFMA R8, R8, R10, R8 ;  /* 0x0000000a0808722b */ /* 0x000fe20000000008 */
[----:B------:R-:W-:Y:S10]  /*20a0*/  @P0 BRA `(.L_x_61) ;  /* 0x0000000000180947 */ /* 0x000ff40003800000 */
[----:B------:R-:W-:Y:S02]  /*20b0*/  LOP3.LUT R6, R5, 0x7fffffff, RZ, 0xc0, !PT ;  /* 0x7fffffff05067812 */ /* 0x000fe400078ec0ff */
[----:B------:R-:W-:Y:S02]  /*20c0*/  MOV R12, R4 ;  /* 0x00000004000c7202 */ /* 0x000fe40000000f00 */
[----:B------:R-:W-:Y:S02]  /*20d0*/  MOV R13, R5 ;  /* 0x00000005000d7202 */ /* 0x000fe40000000f00 */
[----:B------:R-:W-:Y:S02]  /*20e0*/  IADD3 R5, PT, PT, R6, -0x100000, RZ ;  /* 0xfff0000006057810 */ /* 0x000fe40007ffe0ff */
[----:B------:R-:W-:-:S07]  /*20f0*/  MOV R4, 0x2110 ;  /* 0x0000211000047802 */ /* 0x000fce0000000f00 */
[----:B------:R-:W-:Y:S05]  /*2100*/  CALL.REL.NOINC `($__internal_2_$__cuda_sm20_dblrcp_rn_slowpath_v3) ;  /* 0x0000000400b87944 */ /* 0x000fea0003c00000 */
.L_x_61:
[----:B------:R-:W-:Y:S05]  /*2110*/  BSYNC.RECONVERGENT B1 ;  /* 0x0000000000017941 */ /* 0x000fea0003800200 */
.L_x_60:
[----:B------:R-:W0:Y:S01]  /*2120*/  S2UR UR5, SR_CgaCtaId ;  /* 0x00000000000579c3 */ /* 0x000e220000008800 */
[----:B------:R-:W1:Y:S01]  /*2130*/  F2F.F32.F64 R8, R8 ;  /* 0x0000000800087310 */ /* 0x000e620000301000 */
[----:B------:R-:W-:Y:S02]  /*2140*/  UMOV UR4, 0x400 ;  /* 0x0000040000047882 */ /* 0x000fe40000000000 */
[----:B0-----:R-:W-:-:S09]  /*2150*/  ULEA UR4, UR5, UR4, 0x18 ;  /* 0x0000000405047291 */ /* 0x001fd2000f8ec0ff */
[----:B-1----:R4:W-:Y:S03]  /*2160*/  STS [UR4], R8 ;  /* 0x00000008ff007988 */ /* 0x0029e60008000804 */
.L_x_56:
[----:B------:R-:W-:Y:S05]  /*2170*/  BSYNC.RECONVERGENT B0 ;  /* 0x0000000000007941 */ /* 0x000fea0003800200 */
.L_x_55:
[----:B------:R-:W5:Y:S01]  /*2180*/  LDCU UR8, c[0x0][0x388] ;  /* 0x00007100ff0877ac */ /* 0x000f620008000800 */
[----:B------:R-:W-:Y:S01]  /*2190*/  BAR.SYNC.DEFER_BLOCKING 0x0 ;  /* 0x0000000000007b1d */ /* 0x000fe20000010000 */
[----:B-----5:R-:W-:-:S13]  /*21a0*/  ISETP.GT.U32.AND P0, PT, R0, UR8, PT ;  /* 0x0000000800007c0c */ /* 0x020fda000bf04070 */
[----:B------:R-:W-:Y:S05]  /*21b0*/  @P0 EXIT ;  /* 0x000000000000094d */ /* 0x000fea0003800000 */
[----:B------:R-:W5:Y:S01]  /*21c0*/  S2UR UR5, SR_CgaCtaId ;  /* 0x00000000000579c3 */ /* 0x000f620000008800 */
[C---:B----4-:R-:W-:Y:S01]  /*21d0*/  VIMNMX.U32 R8, PT, PT, R2.reuse, 0x1, !PT ;  /* 0x0000000102087848 */ /* 0x050fe20007fe0000 */
[----:B------:R-:W-:Y:S01]  /*21e0*/  UMOV UR4, 0x400 ;  /* 0x0000040000047882 */ /* 0x000fe20000000000 */
[----:B------:R-:W-:Y:S02]  /*21f0*/  ISETP.GE.U32.AND P0, PT, R2, 0x4, PT ;  /* 0x000000040200780c */ /* 0x000fe40003f06070 */
[----:B------:R-:W4:Y:S01]  /*2200*/  S2R R2, SR_CTAID.X ;  /* 0x0000000000027919 */ /* 0x000f220000002500 */
[----:B-1-3--:R-:W-:Y:S02]  /*2210*/  LOP3.LUT R4, R8, 0x3, RZ, 0xc0, !PT ;  /* 0x0000000308047812 */ /* 0x00afe400078ec0ff */
[----:B--2---:R-:W-:Y:S02]  /*2220*/  MOV R7, RZ ;  /* 0x000000ff00077202 */ /* 0x004fe40000000f00 */
[----:B------:R-:W-:Y:S01]  /*2230*/  ISETP.NE.AND P1, PT, R4, RZ, PT ;  /* 0x000000ff0400720c */ /* 0x000fe20003f25270 */
[----:B-----5:R-:W-:-:S09]  /*2240*/  ULEA UR4, UR5, UR4, 0x18 ;  /* 0x0000000405047291 */ /* 0x020fd2000f8ec0ff */
[----:B------:R-:W1:Y:S04]  /*2250*/  LDS R5, [UR4+0x1000] ;  /* 0x00100004ff057984 */ /* 0x000e680008000800 */
[----:B0-----:R-:W0:Y:S01]  /*2260*/  LDS R6, [UR4] ;  /* 0x00000004ff067984 */ /* 0x001e220008000800 */
[----:B----4-:R-:W-:Y:S05]  /*2270*/  @!P0 BRA `(.L_x_62) ;  /* 0x0000000400008947 */ /* 0x010fea0003800000 */
[----:B------:R-:W-:Y:S01]  /*2280*/  LOP3.LUT R7, R8, 0xfffffffc, RZ, 0xc0, !PT ;  /* 0xfffffffc08077812 */ /* 0x000fe200078ec0ff */
[--C-:B------:R-:W-:Y:S01]  /*2290*/  IMAD R10, R2, UR8, R3.reuse ;  /* 0x00000008020a7c24 */ /* 0x100fe2000f8e0203 */
[----:B------:R-:W-:Y:S01]  /*22a0*/  IADD3 R11, PT, PT, R3, R0, RZ ;  /* 0x00000000030b7210 */ /* 0x000fe20007ffe0ff */
[C---:B------:R-:W-:Y:S01]  /*22b0*/  IMAD R13, R0.reuse, 0x3, R3 ;  /* 0x00000003000d7824 */ /* 0x040fe200078e0203 */
[CC--:B------:R-:W-:Y:S01]  /*22c0*/  LEA R9, R0.reuse, R3.reuse, 0x1 ;  /* 0x0000000300097211 */ /* 0x0c0fe200078e08ff */
[----:B------:R-:W-:Y:S01]  /*22d0*/  IMAD R8, R0, 0x3, R10 ;  /* 0x0000000300087824 */ /* 0x000fe200078e020a */
[----:B------:R-:W-:Y:S01]  /*22e0*/  MOV R15, R3 ;  /* 0x00000003000f7202 */ /* 0x000fe20000000f00 */
[----:B------:R-:W-:Y:S01]  /*22f0*/  IMAD R17, R2, UR8, R11 ;  /* 0x0000000802117c24 */ /* 0x000fe2000f8e020b */
[----:B------:R-:W-:Y:S01]  /*2300*/  LEA R37, R0, R10, 0x1 ;  /* 0x0000000a00257211 */ /* 0x000fe200078e08ff */
[----:B------:R-:W-:-:S07]  /*2310*/  IMAD.MOV R12, RZ, RZ, -R7 ;  /* 0x000000ffff0c7224 */ /* 0x000fce00078e0a07 */
.L_x_63:
[----:B--2---:R-:W2:Y:S08]  /*2320*/  LDC.64 R22, c[0x0][0x380] ;  /* 0x0000e000ff167b82 */ /* 0x004eb00000000a00 */
[----:B------:R-:W3:Y:S08]  /*2330*/  LDC.64 R18, c[0x0][0x390] ;  /* 0x0000e400ff127b82 */ /* 0x000ef00000000a00 */
[----:B------:R-:W4:Y:S01]  /*2340*/  LDC.64 R20, c[0x0][0x398] ;  /* 0x0000e600ff147b82 */ /* 0x000f220000000a00 */
[----:B--2---:R-:W-:-:S05]  /*2350*/  IMAD.WIDE.U32 R32, R10, 0x4, R22 ;  /* 0x000000040a207825 */ /* 0x004fca00078e0016 */
[----:B------:R-:W1:Y:S01]  /*2360*/  LDG.E R14, desc[UR6][R32.64] ;  /* 0x00000006200e7981 */ /* 0x000e62000c1e1900 */
[----:B---3--:R-:W-:-:S06]  /*2370*/  IMAD.WIDE.U32 R34, R15, 0x4, R18 ;  /* 0x000000040f227825 */ /* 0x008fcc00078e0012 */
[----:B------:R-:W2:Y:S01]  /*2380*/  LDG.E R34, desc[UR6][R34.64] ;  /* 0x0000000622227981 */ /* 0x000ea2000c1e1900 */
[----:B----4-:R-:W-:-:S06]  /*2390*/  IMAD.WIDE.U32 R30, R15, 0x4, R20 ;  /* 0x000000040f1e7825 */ /* 0x010fcc00078e0014 */
[----:B------:R-:W2:Y:S01]  /*23a0*/  LDG.E R30, desc[UR6][R30.64] ;  /* 0x000000061e1e7981 */ /* 0x000ea2000c1e1900 */
[----:B------:R-:W-:-:S04]  /*23b0*/  IMAD.WIDE.U32 R26, R11, 0x4, R18 ;  /* 0x000000040b1a7825 */ /* 0x000fc800078e0012 */
[----:B------:R-:W-:-:S04]  /*23c0*/  IMAD.WIDE.U32 R28, R11, 0x4, R20 ;  /* 0x000000040b1c7825 */ /* 0x000fc800078e0014 */
[----:B-1----:R-:W-:-:S04]  /*23d0*/  FADD R25, -R5, R14 ;  /* 0x0000000e05197221 */ /* 0x002fc80000000100 */
[----:B0-----:R-:W-:-:S04]  /*23e0*/  FMUL R25, R6, R25 ;  /* 0x0000001906197220 */ /* 0x001fc80000400000 */
[----:B--2---:R-:W-:Y:S01]  /*23f0*/  FFMA R14, R25, R34, R30 ;  /* 0x00000022190e7223 */ /* 0x004fe2000000001e */
[----:B------:R-:W-:-:S04]  /*2400*/  IMAD.WIDE.U32 R24, R17, 0x4, R22 ;  /* 0x0000000411187825 */ /* 0x000fc800078e0016 */
[----:B------:R0:W-:Y:S04]  /*2410*/  STG.E desc[UR6][R32.64], R14 ;  /* 0x0000000e20007986 */ /* 0x0001e8000c101906 */
[----:B------:R-:W2:Y:S04]  /*2420*/  LDG.E R16, desc[UR6][R24.64] ;  /* 0x0000000618107981 */ /* 0x000ea8000c1e1900 */
[----:B------:R-:W3:Y:S04]  /*2430*/  LDG.E R26, desc[UR6][R26.64] ;  /* 0x000000061a1a7981 */ /* 0x000ee8000c1e1900 */
[----:B------:R-:W3:Y:S01]  /*2440*/  LDG.E R28, desc[UR6][R28.64] ;  /* 0x000000061c1c7981 */ /* 0x000ee2000c1e1900 */
[----:B0-----:R-:W-:-:S04]  /*2450*/  IMAD.WIDE.U32 R32, R9, 0x4, R18 ;  /* 0x0000000409207825 */ /* 0x001fc800078e0012 */
[----:B------:R-:W-:-:S04]  /*2460*/  IMAD.WIDE.U32 R34, R9, 0x4, R20 ;  /* 0x0000000409227825 */ /* 0x000fc800078e0014 */
[----:B--2---:R-:W-:-:S04]  /*2470*/  FADD R31, -R5, R16 ;  /* 0x00000010051f7221 */ /* 0x004fc80000000100 */
[----:B------:R-:W-:-:S04]  /*2480*/  FMUL R31, R6, R31 ;  /* 0x0000001f061f7220 */ /* 0x000fc80000400000 */
[----:B---3--:R-:W-:Y:S01]  /*2490*/  FFMA R16, R31, R26, R28 ;  /* 0x0000001a1f107223 */ /* 0x008fe2000000001c */
[----:B------:R-:W-:-:S04]  /*24a0*/  IMAD.WIDE.U32 R30, R37, 0x4, R22 ;  /* 0x00000004251e7825 */ /* 0x000fc800078e0016 */
[----:B------:R0:W-:Y:S04]  /*24b0*/  STG.E desc[UR6][R24.64], R16 ;  /* 0x0000001018007986 */ /* 0x0001e8000c101906 */
[----:B------:R-:W2:Y:S04]  /*24c0*/  LDG.E R14, desc[UR6][R30.64] ;  /* 0x000000061e0e7981 */ /* 0x000ea8000c1e1900 */
[----:B------:R-:W3:Y:S04]  /*24d0*/  LDG.E R32, desc[UR6][R32.64] ;  /* 0x0000000620207981 */ /* 0x000ee8000c1e1900 */
[----:B------:R-:W3:Y:S01]  /*24e0*/  LDG.E R34, desc[UR6][R34.64] ;  /* 0x0000000622227981 */ /* 0x000ee2000c1e1900 */
[----:B------:R-:W-:-:S04]  /*24f0*/  IMAD.WIDE.U32 R22, R8, 0x4, R22 ;  /* 0x0000000408167825 */ /* 0x000fc800078e0016 */
[----:B------:R-:W-:-:S04]  /*2500*/  IMAD.WIDE.U32 R18, R13, 0x4, R18 ;  /* 0x000000040d127825 */ /* 0x000fc800078e0012 */
[----:B------:R-:W-:-:S04]  /*2510*/  IMAD.WIDE.U32 R20, R13, 0x4, R20 ;  /* 0x000000040d147825 */ /* 0x000fc800078e0014 */
[----:B--2---:R-:W-:-:S04]  /*2520*/  FADD R27, -R5, R14 ;  /* 0x0000000e051b7221 */ /* 0x004fc80000000100 */
[----:B------:R-:W-:-:S04]  /*2530*/  FMUL R27, R6, R27 ;  /* 0x0000001b061b7220 */ /* 0x000fc80000400000 */
[----:B---3--:R-:W-:-:S05]  /*2540*/  FFMA R27, R27, R32, R34 ;  /* 0x000000201b1b7223 */ /* 0x008fca0000000022 */
[----:B------:R2:W-:Y:S04]  /*2550*/  STG.E desc[UR6][R30.64], R27 ;  /* 0x0000001b1e007986 */ /* 0x0005e8000c101906 */
[----:B------:R-:W0:Y:S04]  /*2560*/  LDG.E R14, desc[UR6][R22.64] ;  /* 0x00000006160e7981 */ /* 0x000e28000c1e1900 */
[----:B------:R-:W3:Y:S04]  /*2570*/  LDG.E R18, desc[UR6][R18.64] ;  /* 0x0000000612127981 */ /* 0x000ee8000c1e1900 */
[----:B------:R-:W3:Y:S01]  /*2580*/  LDG.E R20, desc[UR6][R20.64] ;  /* 0x0000000614147981 */ /* 0x000ee2000c1e1900 */
        /* <DEDUP_REMOVED lines=9> */
[----:B------:R-:W-:Y:S01]  /*2620*/  LEA R8, R0, R8, 0x2 ;  /* 0x0000000800087211 */ /* 0x000fe200078e10ff */
[----:B0-----:R-:W-:-:S04]  /*2630*/  FADD R25, -R5, R14 ;  /* 0x0000000e05197221 */ /* 0x001fc80000000100 */
[----:B------:R-:W-:-:S04]  /*2640*/  FMUL R25, R6, R25 ;  /* 0x0000001906197220 */ /* 0x000fc80000400000 */
[----:B---3--:R-:W-:-:S05]  /*2650*/  FFMA R25, R25, R18, R20 ;  /* 0x0000001219197223 */ /* 0x008fca0000000014 */
[----:B------:R2:W-:Y:S01]  /*2660*/  STG.E desc[UR6][R22.64], R25 ;  /* 0x0000001916007986 */ /* 0x0005e2000c101906 */
[----:B------:R-:W-:Y:S05]  /*2670*/  @P0 BRA `(.L_x_63) ;  /* 0xfffffffc00280947 */ /* 0x000fea000383ffff */
.L_x_62:
[----:B------:R-:W-:Y:S05]  /*2680*/  @!P1 EXIT ;  /* 0x000000000000994d */ /* 0x000fea0003800000 */
[----:B------:R-:W3:Y:S01]  /*2690*/  LDC.64 R8, c[0x0][0x380] ;  /* 0x0000e000ff087b82 */ /* 0x000ee20000000a00 */
[----:B------:R-:W-:Y:S01]  /*26a0*/  IMAD R7, R0, R7, R3 ;  /* 0x0000000700077224 */ /* 0x000fe200078e0203 */
[----:B------:R-:W-:-:S03]  /*26b0*/  IADD3 R4, PT, PT, -R4, RZ, RZ ;  /* 0x000000ff04047210 */ /* 0x000fc60007ffe1ff */
[----:B------:R-:W-:-:S03]  /*26c0*/  IMAD R19, R2, UR8, R7 ;  /* 0x0000000802137c24 */ /* 0x000fc6000f8e0207 */
[----:B------:R-:W4:Y:S08]  /*26d0*/  LDC.64 R10, c[0x0][0x390] ;  /* 0x0000e400ff0a7b82 */ /* 0x000f300000000a00 */
[----:B------:R-:W0:Y:S02]  /*26e0*/  LDC.64 R12, c[0x0][0x398] ;  /* 0x0000e600ff0c7b82 */ /* 0x000e240000000a00 */
.L_x_64:
[----:B0--3--:R-:W-:-:S05]  /*26f0*/  IMAD.WIDE.U32 R2, R19, 0x4, R8 ;  /* 0x0000000413027825 */ /* 0x009fca00078e0008 */
[----:B------:R-:W1:Y:S01]  /*2700*/  LDG.E R18, desc[UR6][R2.64] ;  /* 0x0000000602127981 */ /* 0x000e62000c1e1900 */
[----:B----4-:R-:W-:-:S04]  /*2710*/  IMAD.WIDE.U32 R14, R7, 0x4, R10 ;  /* 0x00000004070e7825 */ /* 0x010fc800078e000a */
[----:B0-----:R-:W-:Y:S02]  /*2720*/  IMAD.WIDE.U32 R16, R7, 0x4, R12 ;  /* 0x0000000407107825 */ /* 0x001fe400078e000c */
[----:B------:R-:W3:Y:S04]  /*2730*/  LDG.E R14, desc[UR6][R14.64] ;  /* 0x000000060e0e7981 */ /* 0x000ee8000c1e1900 */
[----:B------:R-:W3:Y:S01]  /*2740*/  LDG.E R16, desc[UR6][R16.64] ;  /* 0x0000000610107981 */ /* 0x000ee2000c1e1900 */
[----:B------:R-:W-:Y:S02]  /*2750*/  IADD3 R4, PT, PT, R4, 0x1, RZ ;  /* 0x0000000104047810 */ /* 0x000fe40007ffe0ff */
[----:B------:R-:W-:Y:S02]  /*2760*/  IADD3 R7, PT, PT, R0, R7, RZ ;  /* 0x0000000700077210 */ /* 0x000fe40007ffe0ff */
[----:B------:R-:W-:-:S02]  /*2770*/  ISETP.NE.AND P0, PT, R4, RZ, PT ;  /* 0x000000ff0400720c */ /* 0x000fc40003f05270 */
[----:B------:R-:W-:Y:S01]  /*2780*/  IADD3 R19, PT, PT, R0, R19, RZ ;  /* 0x0000001300137210 */ /* 0x000fe20007ffe0ff */
[----:B-1----:R-:W-:-:S04]  /*2790*/  FADD R21, -R5, R18 ;  /* 0x0000001205157221 */ /* 0x002fc80000000100 */
[----:B------:R-:W-:-:S04]  /*27a0*/  FMUL R21, R6, R21 ;  /* 0x0000001506157220 */ /* 0x000fc80000400000 */
[----:B---3--:R-:W-:-:S05]  /*27b0*/  FFMA R21, R21, R14, R16 ;  /* 0x0000000e15157223 */ /* 0x008fca0000000010 */
[----:B------:R0:W-:Y:S01]  /*27c0*/  STG.E desc[UR6][R2.64], R21 ;  /* 0x0000001502007986 */ /* 0x0001e2000c101906 */
[----:B------:R-:W-:Y:S05]  /*27d0*/  @P0 BRA `(.L_x_64) ;  /* 0xfffffffc00c40947 */ /* 0x000fea000383ffff */
[----:B------:R-:W-:Y:S05]  /*27e0*/  EXIT ;  /* 0x000000000000794d */ /* 0x000fea0003800000 */
        .weak           $__internal_2_$__cuda_sm20_dblrcp_rn_slowpath_v3
        .type           $__internal_2_$__cuda_sm20_dblrcp_rn_slowpath_v3,@function
        .size           $__internal_2_$__cuda_sm20_dblrcp_rn_slowpath_v3,($__internal_3_$__cuda_sm20_dsqrt_rn_f64_mediumpath_v1 - $__internal_2_$__cuda_sm20_dblrcp_rn_slowpath_v3)
$__internal_2_$__cuda_sm20_dblrcp_rn_slowpath_v3:
[----:B------:R-:W-:Y:S01]  /*27f0*/  DSETP.GTU.AND P0, PT, |R12|, +INF , PT ;  /* 0x7ff000000c00742a */ /* 0x000fe20003f0c200 */
[----:B------:R-:W-:-:S13]  /*2800*/  BSSY.RECONVERGENT B2, `(.L_x_65) ;  /* 0x0000024000027945 */ /* 0x000fda0003800200 */
[----:B------:R-:W-:Y:S05]  /*2810*/  @P0 BRA `(.L_x_66) ;  /* 0x0000000000800947 */ /* 0x000fea0003800000 */
[----:B------:R-:W-:-:S04]  /*2820*/  LOP3.LUT R8, R13, 0x7fffffff, RZ, 0xc0, !PT ;  /* 0x7fffffff0d087812 */ /* 0x000fc800078ec0ff */
[----:B------:R-:W-:-:S04]  /*2830*/  IADD3 R6, PT, PT, R8, -0x1, RZ ;  /* 0xffffffff08067810 */ /* 0x000fc80007ffe0ff */
[----:B------:R-:W-:-:S13]  /*2840*/  ISETP.GE.U32.AND P0, PT, R6, 0x7fefffff, PT ;  /* 0x7fefffff0600780c */ /* 0x000fda0003f06070 */
[----:B------:R-:W-:Y:S02]  /*2850*/  @P0 LOP3.LUT R7, R13, 0x7ff00000, RZ, 0x3c, !PT ;  /* 0x7ff000000d070812 */ /* 0x000fe400078e3cff */
[----:B------:R-:W-:Y:S01]  /*2860*/  @P0 MOV R6, RZ ;  /* 0x000000ff00060202 */ /* 0x000fe20000000f00 */
[----:B------:R-:W-:Y:S06]  /*2870*/  @P0 BRA `(.L_x_67) ;  /* 0x0000000000700947 */ /* 0x000fec0003800000 */
[----:B------:R-:W-:-:S13]  /*2880*/  ISETP.GE.U32.AND P0, PT, R8, 0x1000001, PT ;  /* 0x010000010800780c */ /* 0x000fda0003f06070 */
[----:B------:R-:W-:Y:S05]  /*2890*/  @!P0 BRA `(.L_x_68) ;  /* 0x0000000000388947 */ /* 0x000fea0003800000 */
[----:B------:R-:W-:Y:S01]  /*28a0*/  IADD3 R7, PT, PT, R13, -0x3fe00000, RZ ;  /* 0xc02000000d077810 */ /* 0x000fe20007ffe0ff */
[----:B------:R-:W-:Y:S01]  /*28b0*/  IMAD.MOV.U32 R8, RZ, RZ, R5 ;  /* 0x000000ffff087224 */ /* 0x000fe200078e0005 */
[----:B------:R-:W-:Y:S02]  /*28c0*/  MOV R6, R12 ;  /* 0x0000000c00067202 */ /* 0x000fe40000000f00 */
[----:B------:R-:W0:Y:S04]  /*28d0*/  MUFU.RCP64H R9, R7 ;  /* 0x0000000700097308 */ /* 0x000e280000001800 */
[----:B0-----:R-:W-:-:S08]  /*28e0*/  DFMA R10, -R6, R8, 1 ;  /* 0x3ff00000060a742b */ /* 0x001fd00000000108 */
[----:B------:R-:W-:-:S08]  /*28f0*/  DFMA R10, R10, R10, R10 ;  /* 0x0000000a0a0a722b */ /* 0x000fd0000000000a */
[----:B------:R-:W-:-:S08]  /*2900*/  DFMA R10, R8, R10, R8 ;  /* 0x0000000a080a722b */ /* 0x000fd00000000008 */
[----:B------:R-:W-:-:S08]  /*2910*/  DFMA R8, -R6, R10, 1 ;  /* 0x3ff000000608742b */ /* 0x000fd0000000010a */
[----:B------:R-:W-:-:S08]  /*2920*/  DFMA R8, R10, R8, R10 ;  /* 0x000000080a08722b */ /* 0x000fd0000000000a */
[----:B------:R-:W-:-:S08]  /*2930*/  DMUL R8, R8, 2.2250738585072013831e-308 ;  /* 0x0010000008087828 */ /* 0x000fd00000000000 */
[----:B------:R-:W-:-:S08]  /*2940*/  DFMA R10, -R12, R8, 1 ;  /* 0x3ff000000c0a742b */ /* 0x000fd00000000108 */
[----:B------:R-:W-:-:S08]  /*2950*/  DFMA R10, R10, R10, R10 ;  /* 0x0000000a0a0a722b */ /* 0x000fd0000000000a */
[----:B------:R-:W-:Y:S01]  /*2960*/  DFMA R6, R8, R10, R8 ;  /* 0x0000000a0806722b */ /* 0x000fe20000000008 */
[----:B------:R-:W-:Y:S10]  /*2970*/  BRA `(.L_x_67) ;  /* 0x0000000000307947 */ /* 0x000ff40003800000 */
.L_x_68:
[----:B------:R-:W-:Y:S01]  /*2980*/  DMUL R8, R12, 8.11296384146066816958e+31 ;  /* 0x469000000c087828 */ /* 0x000fe20000000000 */
[----:B------:R-:W-:-:S05]  /*2990*/  MOV R6, R5 ;  /* 0x0000000500067202 */ /* 0x000fca0000000f00 */
[----:B------:R-:W0:Y:S02]  /*29a0*/  MUFU.RCP64H R7, R9 ;  /* 0x0000000900077308 */ /* 0x000e240000001800 */
[----:B0-----:R-:W-:-:S08]  /*29b0*/  DFMA R10, -R8, R6, 1 ;  /* 0x3ff00000080a742b */ /* 0x001fd00000000106 */
[----:B------:R-:W-:-:S08]  /*29c0*/  DFMA R10, R10, R10, R10 ;  /* 0x0000000a0a0a722b */ /* 0x000fd0000000000a */
[----:B------:R-:W-:-:S08]  /*29d0*/  DFMA R10, R6, R10, R6 ;  /* 0x0000000a060a722b */ /* 0x000fd00000000006 */
[----:B------:R-:W-:-:S08]  /*29e0*/  DFMA R6, -R8, R10, 1 ;  /* 0x3ff000000806742b */ /* 0x000fd0000000010a */
[----:B------:R-:W-:-:S08]  /*29f0*/  DFMA R6, R10, R6, R10 ;  /* 0x000000060a06722b */ /* 0x000fd0000000000a */
[----:B------:R-:W-:Y:S01]  /*2a00*/  DMUL R6, R6, 8.11296384146066816958e+31 ;  /* 0x4690000006067828 */ /* 0x000fe20000000000 */
[----:B------:R-:W-:Y:S10]  /*2a10*/  BRA `(.L_x_67) ;  /* 0x0000000000087947 */ /* 0x000ff40003800000 */
.L_x_66:
[----:B------:R-:W-:Y:S02]  /*2a20*/  LOP3.LUT R7, R13, 0x80000, RZ, 0xfc, !PT ;  /* 0x000800000d077812 */ /* 0x000fe400078efcff */
[----:B------:R-:W-:-:S07]  /*2a30*/  MOV R6, R12 ;  /* 0x0000000c00067202 */ /* 0x000fce0000000f00 */
.L_x_67:
[----:B------:R-:W-:Y:S05]  /*2a40*/  BSYNC.RECONVERGENT B2 ;  /* 0x0000000000027941 */ /* 0x000fea0003800200 */
.L_x_65:
[----:B------:R-:W-:Y:S01]  /*2a50*/  HFMA2 R5, -RZ, RZ, 0, 0 ;  /* 0x00000000ff057431 */ /* 0x000fe200000001ff */
[----:B------:R-:W-:Y:S02]  /*2a60*/  MOV R8, R6 ;  /* 0x0000000600087202 */ /* 0x000fe40000000f00 */
[----:B------:R-:W-:Y:S01]  /*2a70*/  MOV R9, R7 ;  /* 0x0000000700097202 */ /* 0x000fe20000000f00 */
[----:B------:R-:W-:Y:S06]  /*2a80*/  RET.REL.NODEC R4 `(_Z9layernormPfiS_S_) ;  /* 0xffffffd4045c7950 */ /* 0x000fec0003c3ffff */
        .weak           $__internal_3_$__cuda_sm20_dsqrt_rn_f64_mediumpath_v1
        .type           $__internal_3_$__cuda_sm20_dsqrt_rn_f64_mediumpath_v1,@function
        .size           $__internal_3_$__cuda_sm20_dsqrt_rn_f64_mediumpath_v1,($__internal_4_$__cuda_sm3x_div_rn_noftz_f32_slowpath - $__internal_3_$__cuda_sm20_dsqrt_rn_f64_mediumpath_v1)
$__internal_3_$__cuda_sm20_dsqrt_rn_f64_mediumpath_v1:
[----:B------:R-:W-:Y:S01]  /*2a90*/  ISETP.GE.U32.AND P0, PT, R6, -0x3400000, PT ;  /* 0xfcc000000600780c */ /* 0x000fe20003f06070 */
[----:B------:R-:W-:Y:S01]  /*2aa0*/  BSSY.RECONVERGENT B2, `(.L_x_69) ;  /* 0x0000028000027945 */ /* 0x000fe20003800200 */
[----:B------:R-:W-:Y:S01]  /*2ab0*/  MOV R13, R9 ;  /* 0x00000009000d7202 */ /* 0x000fe20000000f00 */
[----:B------:R-:W-:Y:S01]  /*2ac0*/  IMAD.MOV.U32 R6, RZ, RZ, R16 ;  /* 0x000000ffff067224 */ /* 0x000fe200078e0010 */
[----:B------:R-:W-:Y:S02]  /*2ad0*/  MOV R8, R10 ;  /* 0x0000000a00087202 */ /* 0x000fe40000000f00 */
[----:B------:R-:W-:Y:S02]  /*2ae0*/  MOV R9, R11 ;  /* 0x0000000b00097202 */ /* 0x000fe40000000f00 */
[----:B------:R-:W-:-:S05]  /*2af0*/  MOV R7, R17 ;  /* 0x0000001100077202 */ /* 0x000fca0000000f00 */
[----:B------:R-:W-:Y:S05]  /*2b00*/  @!P0 BRA `(.L_x_70) ;  /* 0x0000000000208947 */ /* 0x000fea0003800000 */
[----:B------:R-:W-:-:S10]  /*2b10*/  DFMA.RM R6, R6, R12, R14 ;  /* 0x0000000c0606722b */ /* 0x000fd4000000400e */
[----:B------:R-:W-:-:S04]  /*2b20*/  IADD3 R10, P0, PT, R6, 0x1, RZ ;  /* 0x00000001060a7810 */ /* 0x000fc80007f1e0ff */
[----:B------:R-:W-:-:S06]  /*2b30*/  IADD3.X R11, PT, PT, RZ, R7, RZ, P0, !PT ;  /* 0x00000007ff0b7210 */ /* 0x000fcc00007fe4ff */
[----:B------:R-:W-:-:S08]  /*2b40*/  DFMA.RP R8, -R6, R10, R8 ;  /* 0x0000000a0608722b */ /* 0x000fd00000008108 */
[----:B------:R-:W-:-:S06]  /*2b50*/  DSETP.GT.AND P0, PT, R8, RZ, PT ;  /* 0x000000ff0800722a */ /* 0x000fcc0003f04000 */
[----:B------:R-:W-:Y:S02]  /*2b60*/  FSEL R6, R10, R6, P0 ;  /* 0x000000060a067208 */ /* 0x000fe40000000000 */
[----:B------:R-:W-:Y:S01]  /*2b70*/  FSEL R7, R11, R7, P0 ;  /* 0x000000070b077208 */ /* 0x000fe20000000000 */
[----:B------:R-:W-:Y:S06]  /*2b80*/  BRA `(.L_x_71) ;  /* 0x0000000000647947 */ /* 0x000fec0003800000 */
.L_x_70:
[----:B------:R-:W-:-:S14]  /*2b90*/  DSETP.NE.AND P0, PT, R8, RZ, PT ;  /* 0x000000ff0800722a */ /* 0x000fdc0003f05000 */
[----:B------:R-:W-:Y:S05]  /*2ba0*/  @!P0 BRA `(.L_x_72) ;  /* 0x0000000000588947 */ /* 0x000fea0003800000 */
[----:B------:R-:W-:-:S13]  /*2bb0*/  ISETP.GE.AND P0, PT, R9, RZ, PT ;  /* 0x000000ff0900720c */ /* 0x000fda0003f06270 */
[----:B------:R-:W-:Y:S02]  /*2bc0*/  @!P0 MOV R6, 0x0 ;  /* 0x0000000000068802 */ /* 0x000fe40000000f00 */
[----:B------:R-:W-:Y:S01]  /*2bd0*/  @!P0 MOV R7, 0xfff80000 ;  /* 0xfff8000000078802 */ /* 0x000fe20000000f00 */
[----:B------:R-:W-:Y:S06]  /*2be0*/  @!P0 BRA `(.L_x_71) ;  /* 0x00000000004c8947 */ /* 0x000fec0003800000 */
[----:B------:R-:W-:-:S13]  /*2bf0*/  ISETP.GT.AND P0, PT, R9, 0x7fefffff, PT ;  /* 0x7fefffff0900780c */ /* 0x000fda0003f04270 */
[----:B------:R-:W-:Y:S05]  /*2c00*/  @P0 BRA `(.L_x_72) ;  /* 0x0000000000400947 */ /* 0x000fea0003800000 */
[----:B------:R-:W-:Y:S01]  /*2c10*/  DMUL R6, R8, 8.11296384146066816958e+31 ;  /* 0x4690000008067828 */ /* 0x000fe20000000000 */
[----:B------:R-:W-:Y:S01]  /*2c20*/  HFMA2 R13, -RZ, RZ, 1.9609375, 0 ;  /* 0x3fd80000ff0d7431 */ /* 0x000fe200000001ff */
[----:B------:R-:W-:Y:S02]  /*2c30*/  MOV R8, RZ ;  /* 0x000000ff00087202 */ /* 0x000fe40000000f00 */
[----:B------:R-:W-:Y:S02]  /*2c40*/  MOV R12, 0x0 ;  /* 0x00000000000c7802 */ /* 0x000fe40000000f00 */
[----:B------:R-:W0:Y:S02]  /*2c50*/  MUFU.RSQ64H R9, R7 ;  /* 0x0000000700097308 */ /* 0x000e240000001c00 */
[----:B0-----:R-:W-:-:S08]  /*2c60*/  DMUL R10, R8, R8 ;  /* 0x00000008080a7228 */ /* 0x001fd00000000000 */
[----:B------:R-:W-:-:S08]  /*2c70*/  DFMA R10, R6, -R10, 1 ;  /* 0x3ff00000060a742b */ /* 0x000fd0000000080a */
[----:B------:R-:W-:Y:S02]  /*2c80*/  DFMA R12, R10, R12, 0.5 ;  /* 0x3fe000000a0c742b */ /* 0x000fe4000000000c */
[----:B------:R-:W-:-:S08]  /*2c90*/  DMUL R10, R8, R10 ;  /* 0x0000000a080a7228 */ /* 0x000fd00000000000 */
[----:B------:R-:W-:-:S08]  /*2ca0*/  DFMA R10, R12, R10, R8 ;  /* 0x0000000a0c0a722b */ /* 0x000fd00000000008 */
[----:B------:R-:W-:Y:S02]  /*2cb0*/  DMUL R8, R6, R10 ;  /* 0x0000000a06087228 */ /* 0x000fe40000000000 */
[----:B------:R-:W-:-:S06]  /*2cc0*/  IADD3 R11, PT, PT, R11, -0x100000, RZ ;  /* 0xfff000000b0b7810 */ /* 0x000fcc0007ffe0ff */
[----:B------:R-:W-:-:S08]  /*2cd0*/  DFMA R12, R8, -R8, R6 ;  /* 0x80000008080c722b */ /* 0x000fd00000000006 */
[----:B------:R-:W-:-:S10]  /*2ce0*/  DFMA R6, R10, R12, R8 ;  /* 0x0000000c0a06722b */ /* 0x000fd40000000008 */
[----:B------:R-:W-:Y:S01]  /*2cf0*/  VIADD R7, R7, 0xfcb00000 ;  /* 0xfcb0000007077836 */ /* 0x000fe20000000000 */
[----:B------:R-:W-:Y:S06]  /*2d00*/  BRA `(.L_x_71) ;  /* 0x0000000000047947 */ /* 0x000fec0003800000 */
.L_x_72:
[----:B------:R-:W-:-:S11]  /*2d10*/  DADD R6, R8, R8 ;  /* 0x0000000008067229 */ /* 0x000fd60000000008 */
.L_x_71:
[----:B------:R-:W-:Y:S05]  /*2d20*/  BSYNC.RECONVERGENT B2 ;  /* 0x0000000000027941 */ /* 0x000fea0003800200 */
.L_x_69:
[----:B------:R-:W-:-:S04]  /*2d30*/  MOV R5, 0x0 ;  /* 0x0000000000057802 */ /* 0x000fc80000000f00 */
[----:B------:R-:W-:Y:S05]  /*2d40*/  RET.REL.NODEC R4 `(_Z9layernormPfiS_S_) ;  /* 0xffffffd004ac7950 */ /* 0x000fea0003c3ffff */
        .weak           $__internal_4_$__cuda_sm3x_div_rn_noftz_f32_slowpath
        .type           $__internal_4_$__cuda_sm3x_div_rn_noftz_f32_slowpath,@function
        .size           $__internal_4_$__cuda_sm3x_div_rn_noftz_f32_slowpath,(.L_x_89 - $__internal_4_$__cuda_sm3x_div_rn_noftz_f32_slowpath)
$__internal_4_$__cuda_sm3x_div_rn_noftz_f32_slowpath:
[----:B------:R-:W-:Y:S01]  /*2d50*/  SHF.R.U32.HI R9, RZ, 0x17, R6 ;  /* 0x00000017ff097819 */ /* 0x000fe20000011606 */
[----:B------:R-:W-:Y:S01]  /*2d60*/  BSSY.RECONVERGENT B1, `(.L_x_73) ;  /* 0x0000062000017945 */ /* 0x000fe20003800200 */
[----:B------:R-:W-:Y:S02]  /*2d70*/  SHF.R.U32.HI R7, RZ, 0x17, R5 ;  /* 0x00000017ff077819 */ /* 0x000fe40000011605 */
[----:B------:R-:W-:Y:S02]  /*2d80*/  LOP3.LUT R13, R9, 0xff, RZ, 0xc0, !PT ;  /* 0x000000ff090d7812 */ /* 0x000fe400078ec0ff */
[----:B------:R-:W-:Y:S02]  /*2d90*/  LOP3.LUT R11, R7, 0xff, RZ, 0xc0, !PT ;  /* 0x000000ff070b7812 */ /* 0x000fe400078ec0ff */
[----:B------:R-:W-:Y:S02]  /*2da0*/  IADD3 R10, PT, PT, R13, -0x1, RZ ;  /* 0xffffffff0d0a7810 */ /* 0x000fe40007ffe0ff */
[----:B------:R-:W-:-:S02]  /*2db0*/  IADD3 R9, PT, PT, R11, -0x1, RZ ;  /* 0xffffffff0b097810 */ /* 0x000fc40007ffe0ff */
        /* <DEDUP_REMOVED lines=22> */
[----:B------:R-:W-:Y:S01]  /*2f20*/  @P0 MOV R7, RZ ;  /* 0x000000ff00070202 */ /* 0x000fe20000000f00 */
[----:B------:R-:W-:Y:S01]  /*2f30*/  @!P0 FFMA R5, R5, 1.84467440737095516160e+19, RZ ;  /* 0x5f80000005058823 */ /* 0x000fe200000000ff */
[----:B------:R-:W-:Y:S01]  /*2f40*/  @!P0 MOV R7, 0xffffffc0 ;  /* 0xffffffc000078802 */ /* 0x000fe20000000f00 */
[----:B------:R-:W-:-:S03]  /*2f50*/  @!P1 FFMA R6, R6, 1.84467440737095516160e+19, RZ ;  /* 0x5f80000006069823 */ /* 0x000fc600000000ff */
[----:B------:R-:W-:-:S07]  /*2f60*/  @!P1 IADD3 R7, PT, PT, R7, 0x40, RZ ;  /* 0x0000004007079810 */ /* 0x000fce0007ffe0ff */
.L_x_74:
[----:B------:R-:W-:Y:S01]  /*2f70*/  LEA R9, R13, 0xc0800000, 0x17 ;  /* 0xc08000000d097811 */ /* 0x000fe200078eb8ff */
[----:B------:R-:W-:Y:S03]  /*2f80*/  BSSY.RECONVERGENT B2, `(.L_x_79) ;  /* 0x0000036000027945 */ /* 0x000fe60003800200 */
[----:B------:R-:W-:Y:S01]  /*2f90*/  IADD3 R9, PT, PT, -R9, R6, RZ ;  /* 0x0000000609097210 */ /* 0x000fe20007ffe1ff */
[----:B------:R-:W-:-:S03]  /*2fa0*/  VIADD R6, R11, 0xffffff81 ;  /* 0xffffff810b067836 */ /* 0x000fc60000000000 */
[----:B------:R-:W0:Y:S01]  /*2fb0*/  MUFU.RCP R10, R9 ;  /* 0x00000009000a7308 */ /* 0x000e220000001000 */
[----:B------:R-:W-:Y:S01]  /*2fc0*/  FADD.FTZ R12, -R9, -RZ ;  /* 0x800000ff090c7221 */ /* 0x000fe20000010100 */
[C---:B------:R-:W-:Y:S01]  /*2fd0*/  IMAD R5, R6.reuse, -0x800000, R5 ;  /* 0xff80000006057824 */ /* 0x040fe200078e0205 */
[----:B------:R-:W-:-:S04]  /*2fe0*/  IADD3 R6, PT, PT, R6, 0x7f, -R13 ;  /* 0x0000007f06067810 */ /* 0x000fc80007ffe80d */
[----:B------:R-:W-:Y:S01]  /*2ff0*/  IADD3 R6, PT, PT, R6, R7, RZ ;  /* 0x0000000706067210 */ /* 0x000fe20007ffe0ff */
[----:B0-----:R-:W-:-:S04]  /*3000*/  FFMA R11, R10, R12, 1 ;  /* 0x3f8000000a0b7423 */ /* 0x001fc8000000000c */
[----:B------:R-:W-:-:S04]  /*3010*/  FFMA R15, R10, R11, R10 ;  /* 0x0000000b0a0f7223 */ /* 0x000fc8000000000a */
[----:B------:R-:W-:-:S04]  /*3020*/  FFMA R10, R5, R15, RZ ;  /* 0x0000000f050a7223 */ /* 0x000fc800000000ff */
[----:B------:R-:W-:-:S04]  /*3030*/  FFMA R11, R12, R10, R5 ;  /* 0x0000000a0c0b7223 */ /* 0x000fc80000000005 */
[----:B------:R-:W-:-:S04]  /*3040*/  FFMA R14, R15, R11, R10 ;  /* 0x0000000b0f0e7223 */ /* 0x000fc8000000000a */
[----:B------:R-:W-:-:S04]  /*3050*/  FFMA R11, R12, R14, R5 ;  /* 0x0000000e0c0b7223 */ /* 0x000fc80000000005 */
[----:B------:R-:W-:-:S05]  /*3060*/  FFMA R10, R15, R11, R14 ;  /* 0x0000000b0f0a7223 */ /* 0x000fca000000000e */
[----:B------:R-:W-:-:S04]  /*3070*/  SHF.R.U32.HI R5, RZ, 0x17, R10 ;  /* 0x00000017ff057819 */ /* 0x000fc8000001160a */
[----:B------:R-:W-:-:S04]  /*3080*/  LOP3.LUT R5, R5, 0xff, RZ, 0xc0, !PT ;  /* 0x000000ff05057812 */ /* 0x000fc800078ec0ff */
[----:B------:R-:W-:-:S04]  /*3090*/  IADD3 R9, PT, PT, R5, R6, RZ ;  /* 0x0000000605097210 */ /* 0x000fc80007ffe0ff */
        /* <DEDUP_REMOVED lines=10> */
[-CC-:B------:R-:W-:Y:S01]  /*3140*/  FFMA.RZ R5, R15, R11.reuse, R14.reuse ;  /* 0x0000000b0f057223 */ /* 0x180fe2000000c00e */
[----:B------:R-:W-:Y:S01]  /*3150*/  IADD3 R12, PT, PT, R9, 0x20, RZ ;  /* 0x00000020090c7810 */ /* 0x000fe20007ffe0ff */
[-CC-:B------:R-:W-:Y:S01]  /*3160*/  FFMA.RM R6, R15, R11.reuse, R14.reuse ;  /* 0x0000000b0f067223 */ /* 0x180fe2000000400e */
[----:B------:R-:W-:Y:S02]  /*3170*/  ISETP.NE.AND P2, PT, R9, RZ, PT ;  /* 0x000000ff0900720c */ /* 0x000fe40003f45270 */
[----:B------:R-:W-:Y:S01]  /*3180*/  LOP3.LUT R7, R5, 0x7fffff, RZ, 0xc0, !PT ;  /* 0x007fffff05077812 */ /* 0x000fe200078ec0ff */
[----:B------:R-:W-:Y:S01]  /*3190*/  FFMA.RP R5, R15, R11, R14 ;  /* 0x0000000b0f057223 */ /* 0x000fe2000000800e */
[----:B------:R-:W-:Y:S02]  /*31a0*/  ISETP.NE.AND P1, PT, R9, RZ, PT ;  /* 0x000000ff0900720c */ /* 0x000fe40003f25270 */
[----:B------:R-:W-:Y:S02]  /*31b0*/  LOP3.LUT R7, R7, 0x800000, RZ, 0xfc, !PT ;  /* 0x0080000007077812 */ /* 0x000fe400078efcff */
[----:B------:R-:W-:-:S02]  /*31c0*/  IADD3 R9, PT, PT, -R9, RZ, RZ ;  /* 0x000000ff09097210 */ /* 0x000fc40007ffe1ff */
[----:B------:R-:W-:Y:S02]  /*31d0*/  SHF.L.U32 R12, R7, R12, RZ ;  /* 0x0000000c070c7219 */ /* 0x000fe400000006ff */
[----:B------:R-:W-:Y:S02]  /*31e0*/  FSETP.NEU.FTZ.AND P0, PT, R5, R6, PT ;  /* 0x000000060500720b */ /* 0x000fe40003f1d000 */
[----:B------:R-:W-:Y:S02]  /*31f0*/  SEL R6, R9, RZ, P2 ;  /* 0x000000ff09067207 */ /* 0x000fe40001000000 */
[----:B------:R-:W-:Y:S02]  /*3200*/  ISETP.NE.AND P1, PT, R12, RZ, P1 ;  /* 0x000000ff0c00720c */ /* 0x000fe40000f25270 */
[----:B------:R-:W-:Y:S02]  /*3210*/  SHF.R.U32.HI R6, RZ, R6, R7 ;  /* 0x00000006ff067219 */ /* 0x000fe40000011607 */
[----:B------:R-:W-:-:S02]  /*3220*/  PLOP3.LUT P0, PT, P0, P1, PT, 0xf8, 0x8f ;  /* 0x00000000008f781c */ /* 0x000fc40000703f70 */
[----:B------:R-:W-:Y:S02]  /*3230*/  SHF.R.U32.HI R12, RZ, 0x1, R6 ;  /* 0x00000001ff0c7819 */ /* 0x000fe40000011606 */
[----:B------:R-:W-:-:S04]  /*3240*/  SEL R5, RZ, 0x1, !P0 ;  /* 0x00000001ff057807 */ /* 0x000fc80004000000 */
[----:B------:R-:W-:-:S04]  /*3250*/  LOP3.LUT R5, R5, 0x1, R12, 0xf8, !PT ;  /* 0x0000000105057812 */ /* 0x000fc800078ef80c */
[----:B------:R-:W-:-:S04]  /*3260*/  LOP3.LUT R5, R5, R6, RZ, 0xc0, !PT ;  /* 0x0000000605057212 */ /* 0x000fc800078ec0ff */
[----:B------:R-:W-:-:S04]  /*3270*/  IADD3 R5, PT, PT, R12, R5, RZ ;  /* 0x000000050c057210 */ /* 0x000fc80007ffe0ff */
[----:B------:R-:W-:Y:S01]  /*3280*/  LOP3.LUT R10, R5, R10, RZ, 0xfc, !PT ;  /* 0x0000000a050a7212 */ /* 0x000fe200078efcff */
[----:B------:R-:W-:Y:S06]  /*3290*/  BRA `(.L_x_82) ;  /* 0x0000000000107947 */ /* 0x000fec0003800000 */
.L_x_81:
[----:B------:R-:W-:-:S04]  /*32a0*/  LOP3.LUT R10, R10, 0x80000000, RZ, 0xc0, !PT ;  /* 0x800000000a0a7812 */ /* 0x000fc800078ec0ff */
[----:B------:R-:W-:Y:S01]  /*32b0*/  LOP3.LUT R10, R10, 0x7f800000, RZ, 0xfc, !PT ;  /* 0x7f8000000a0a7812 */ /* 0x000fe200078efcff */
[----:B------:R-:W-:Y:S06]  /*32c0*/  BRA `(.L_x_82) ;  /* 0x0000000000047947 */ /* 0x000fec0003800000 */
.L_x_80:
[----:B------:R-:W-:-:S07]  /*32d0*/  LEA R10, R6, R10, 0x17 ;  /* 0x0000000a060a7211 */ /* 0x000fce00078eb8ff */
.L_x_82:
[----:B------:R-:W-:Y:S05]  /*32e0*/  BSYNC.RECONVERGENT B2 ;  /* 0x0000000000027941 */ /* 0x000fea0003800200 */
.L_x_79:
[----:B------:R-:W-:Y:S05]  /*32f0*/  BRA `(.L_x_83) ;  /* 0x0000000000207947 */ /* 0x000fea0003800000 */
.L_x_78:
[----:B------:R-:W-:-:S04]  /*3300*/  LOP3.LUT R5, R6, 0x80000000, R5, 0x48, !PT ;  /* 0x8000000006057812 */ /* 0x000fc800078e4805 */
[----:B------:R-:W-:Y:S01]  /*3310*/  LOP3.LUT R10, R5, 0x7f800000, RZ, 0xfc, !PT ;  /* 0x7f800000050a7812 */ /* 0x000fe200078efcff */
[----:B------:R-:W-:Y:S06]  /*3320*/  BRA `(.L_x_83) ;  /* 0x0000000000147947 */ /* 0x000fec0003800000 */
.L_x_77:
[----:B------:R-:W-:Y:S01]  /*3330*/  LOP3.LUT R10, R6, 0x80000000, R5, 0x48, !PT ;  /* 0x80000000060a7812 */ /* 0x000fe200078e4805 */
[----:B------:R-:W-:Y:S06]  /*3340*/  BRA `(.L_x_83) ;  /* 0x00000000000c7947 */ /* 0x000fec0003800000 */
.L_x_76:
[----:B------:R-:W0:Y:S01]  /*3350*/  MUFU.RSQ R10, -QNAN ;  /* 0xffc00000000a7908 */ /* 0x000e220000001400 */
[----:B------:R-:W-:Y:S05]  /*3360*/  BRA `(.L_x_83) ;  /* 0x0000000000047947 */ /* 0x000fea0003800000 */
.L_x_75:
[----:B------:R-:W-:-:S07]  /*3370*/  FADD.FTZ R10, R5, R6 ;  /* 0x00000006050a7221 */ /* 0x000fce0000010000 */
.L_x_83:
[----:B------:R-:W-:Y:S05]  /*3380*/  BSYNC.RECONVERGENT B1 ;  /* 0x0000000000017941 */ /* 0x000fea0003800200 */
.L_x_73:
[----:B------:R-:W-:-:S04]  /*3390*/  HFMA2 R9, -RZ, RZ, 0, 0 ;  /* 0x00000000ff097431 */ /* 0x000fc800000001ff */
[----:B0-----:R-:W-:Y:S05]  /*33a0*/  RET.REL.NODEC R8 `(_Z9layernormPfiS_S_) ;  /* 0xffffffcc08147950 */ /* 0x001fea0003c3ffff */
.L_x_84:
        /* <DEDUP_REMOVED lines=13> */
.L_x_89:


//--------------------- .nv.shared.reserved.0     --------------------------
	.section	.nv.shared.reserved.0,"aw",@nobits
	.weak		__nv_reservedSMEM_offset_0_alias
	.size		__nv_reservedSMEM_offset_0_alias, 0, 64
	.other		__nv_reservedSMEM_offset_0_alias,@"STO_CUDA_RESERVED_SHARED STV_DEFAULT"
__nv_reservedSMEM_offset_0_alias:
	.zero		0
	.zero		64


//--------------------- .nv.shared._Z9layernormPfiS_S_ --------------------------
	.section	.nv.shared._Z9layernormPfiS_S_,"aw",@nobits
	.sectionflags	@""
	.align	4
.nv.shared._Z9layernormPfiS_S_:
	.zero		5124


//--------------------- .nv.constant0._Z3addPfS_ii --------------------------
	.section	.nv.constant0._Z3addPfS_ii,"a",@progbits
	.sectionflags	@""
	.align	4
.nv.constant0._Z3addPfS_ii:
	.zero		920


//--------------------- .nv.constant0._Z4geluPfii --------------------------
	.section	.nv.constant0._Z4geluPfii,"a",@progbits
	.sectionflags	@""
	.align	4
.nv.constant0._Z4geluPfii:
	.zero		912


//--------------------- .nv.constant0._Z9layernormPfiS_S_ --------------------------
	.section	.nv.constant0._Z9layernormPfiS_S_,"a",@progbits
	.sectionflags	@""
	.align	4
.nv.constant0._Z9layernormPfiS_S_:
	.zero		928


//--------------------- SYMBOLS --------------------------

	.type		.nv.reservedSmem.offset0,@object
	.size		.nv.reservedSmem.offset0,0x4
	.type		.nv.reservedSmem.cap,@object
	.size		.nv.reservedSmem.cap,0x4
